	.target	sm_90a

	.elftype	@"ET_EXEC"


//--------------------- .note.nv.tkinfo           --------------------------
	.section	.note.nv.tkinfo,"",@"SHT_NOTE"
	.sectionflags	@"SHF_NOTE_NV_TKINFO"
	.tkinfo
        /*0018*/ 	.word	0x00000002
        /*0030*/ 	.string	""
        /*0030*/ 	.string	"ptxas"
        /*0030*/ 	.string	"Cuda compilation tools, release 13.0, V13.0.88"
        /*0030*/ 	.string	"Build cuda_13.0.r13.0/compiler.36424714_0"
        /*0030*/ 	.string	"-arch sm_90a -m 64 "



//--------------------- .note.nv.cuinfo           --------------------------
	.section	.note.nv.cuinfo,"",@"SHT_NOTE"
	.sectionflags	@"SHF_NOTE_NV_CUINFO"
        /*0018*/ 	.short	0x0002
        /*001a*/ 	.short	0x005a
        /*001c*/ 	.short	0x0082
	.zero		2


//--------------------- .nv.info                  --------------------------
	.section	.nv.info,"",@"SHT_CUDA_INFO"
	.align	4


	//----- nvinfo : EIATTR_REGCOUNT
	.align		4
        /*0000*/ 	.byte	0x04, 0x2f
        /*0002*/ 	.short	(.L_15 - .L_14)
	.align		4
.L_14:
        /*0004*/ 	.word	index@(_ZN7cutlass13device_kernelINS_4gemm6kernel13GemmUniversalIN4cute5tupleIJiiiiEEENS1_10collective13CollectiveMmaINS1_34MainloopSm90TmaGmmaWarpSpecializedILi3ENS5_IJNS4_1CILi1EEESB_SB_EEENS1_32KernelTmaWarpSpecializedPingpongEEENS5_IJNSA_ILi64EEESF_SF_EEENS_10tfloat32_tENS5_IJlSB_lEEESH_SI_NS4_8TiledMMAINS4_8MMA_AtomIJNS4_4SM904GMMA29MMA_64x64x8_F32TF32TF32_SS_TNILNSM_7ScaleInE1ELSO_1EEEEEENS4_6LayoutISC_NS5_IJNSA_ILi0EEESS_SS_EEEEENS5_IJNS4_10UnderscoreESV_SV_EEEEENS4_13SM90_TMA_LOADENS4_14ComposedLayoutINS4_7SwizzleILi3ELi4ELi3EEENS4_18smem_ptr_flag_bitsILi32EEENSR_INS5_IJNSA_ILi8EEENSA_ILi32EEEEEENS5_IJS15_SB_EEEEEEEvNS4_8identityESY_S19_vS1A_EENS_8epilogue10collective6detail29Sm90TmaWarpSpecializedAdapterINS1D_15DefaultEpilogueISH_SI_SI_NS1C_6thread17LinearCombinationISH_Li1EffLNS1H_9ScaleType4KindE0ELNS_15FloatRoundStyleE2ESH_EENS1_15EpilogueDefaultEEEEEvvEEEEvNT_6ParamsE)
        /*0008*/ 	.word	0x000000a8


	//----- nvinfo : EIATTR_FRAME_SIZE
	.align		4
.L_15:
        /*000c*/ 	.byte	0x04, 0x11
        /*000e*/ 	.short	(.L_17 - .L_16)
	.align		4
.L_16:
        /*0010*/ 	.word	index@(_ZN7cutlass13device_kernelINS_4gemm6kernel13GemmUniversalIN4cute5tupleIJiiiiEEENS1_10collective13CollectiveMmaINS1_34MainloopSm90TmaGmmaWarpSpecializedILi3ENS5_IJNS4_1CILi1EEESB_SB_EEENS1_32KernelTmaWarpSpecializedPingpongEEENS5_IJNSA_ILi64EEESF_SF_EEENS_10tfloat32_tENS5_IJlSB_lEEESH_SI_NS4_8TiledMMAINS4_8MMA_AtomIJNS4_4SM904GMMA29MMA_64x64x8_F32TF32TF32_SS_TNILNSM_7ScaleInE1ELSO_1EEEEEENS4_6LayoutISC_NS5_IJNSA_ILi0EEESS_SS_EEEEENS5_IJNS4_10UnderscoreESV_SV_EEEEENS4_13SM90_TMA_LOADENS4_14ComposedLayoutINS4_7SwizzleILi3ELi4ELi3EEENS4_18smem_ptr_flag_bitsILi32EEENSR_INS5_IJNSA_ILi8EEENSA_ILi32EEEEEENS5_IJS15_SB_EEEEEEEvNS4_8identityESY_S19_vS1A_EENS_8epilogue10collective6detail29Sm90TmaWarpSpecializedAdapterINS1D_15DefaultEpilogueISH_SI_SI_NS1C_6thread17LinearCombinationISH_Li1EffLNS1H_9ScaleType4KindE0ELNS_15FloatRoundStyleE2ESH_EENS1_15EpilogueDefaultEEEEEvvEEEEvNT_6ParamsE)
        /*0014*/ 	.word	0x00000008


	//----- nvinfo : EIATTR_MIN_STACK_SIZE
	.align		4
.L_17:
        /*0018*/ 	.byte	0x04, 0x12
        /*001a*/ 	.short	(.L_19 - .L_18)
	.align		4
.L_18:
        /*001c*/ 	.word	index@(_ZN7cutlass13device_kernelINS_4gemm6kernel13GemmUniversalIN4cute5tupleIJiiiiEEENS1_10collective13CollectiveMmaINS1_34MainloopSm90TmaGmmaWarpSpecializedILi3ENS5_IJNS4_1CILi1EEESB_SB_EEENS1_32KernelTmaWarpSpecializedPingpongEEENS5_IJNSA_ILi64EEESF_SF_EEENS_10tfloat32_tENS5_IJlSB_lEEESH_SI_NS4_8TiledMMAINS4_8MMA_AtomIJNS4_4SM904GMMA29MMA_64x64x8_F32TF32TF32_SS_TNILNSM_7ScaleInE1ELSO_1EEEEEENS4_6LayoutISC_NS5_IJNSA_ILi0EEESS_SS_EEEEENS5_IJNS4_10UnderscoreESV_SV_EEEEENS4_13SM90_TMA_LOADENS4_14ComposedLayoutINS4_7SwizzleILi3ELi4ELi3EEENS4_18smem_ptr_flag_bitsILi32EEENSR_INS5_IJNSA_ILi8EEENSA_ILi32EEEEEENS5_IJS15_SB_EEEEEEEvNS4_8identityESY_S19_vS1A_EENS_8epilogue10collective6detail29Sm90TmaWarpSpecializedAdapterINS1D_15DefaultEpilogueISH_SI_SI_NS1C_6thread17LinearCombinationISH_Li1EffLNS1H_9ScaleType4KindE0ELNS_15FloatRoundStyleE2ESH_EENS1_15EpilogueDefaultEEEEEvvEEEEvNT_6ParamsE)
        /*0020*/ 	.word	0x00000008
.L_19:


//--------------------- .nv.compat                --------------------------
	.section	.nv.compat,"",@"SHT_CUDA_COMPAT_INFO"
	.align	4
        /*0000*/ 	.byte	0x02, 0x09, 0x01, 0x00, 0x02, 0x02, 0x04, 0x00, 0x02, 0x05, 0x05, 0x00, 0x03, 0x07, 0x01, 0x01
        /*0010*/ 	.byte	0x02, 0x03, 0x01, 0x00, 0x02, 0x06, 0x01, 0x00, 0x04, 0x0b, 0x08, 0x00, 0x00, 0x00, 0x00, 0x00
        /*0020*/ 	.byte	0x00, 0x00, 0x00, 0x00


//--------------------- .nv.info._ZN7cutlass13device_kernelINS_4gemm6kernel13GemmUniversalIN4cute5tupleIJiiiiEEENS1_10collective13CollectiveMmaINS1_34MainloopSm90TmaGmmaWarpSpecializedILi3ENS5_IJNS4_1CILi1EEESB_SB_EEENS1_32KernelTmaWarpSpecializedPingpongEEENS5_IJNSA_ILi64EEESF_SF_EEENS_10tfloat32_tENS5_IJlSB_lEEESH_SI_NS4_8TiledMMAINS4_8MMA_AtomIJNS4_4SM904GMMA29MMA_64x64x8_F32TF32TF32_SS_TNILNSM_7ScaleInE1ELSO_1EEEEEENS4_6LayoutISC_NS5_IJNSA_ILi0EEESS_SS_EEEEENS5_IJNS4_10UnderscoreESV_SV_EEEEENS4_13SM90_TMA_LOADENS4_14ComposedLayoutINS4_7SwizzleILi3ELi4ELi3EEENS4_18smem_ptr_flag_bitsILi32EEENSR_INS5_IJNSA_ILi8EEENSA_ILi32EEEEEENS5_IJS15_SB_EEEEEEEvNS4_8identityESY_S19_vS1A_EENS_8epilogue10collective6detail29Sm90TmaWarpSpecializedAdapterINS1D_15DefaultEpilogueISH_SI_SI_NS1C_6thread17LinearCombinationISH_Li1EffLNS1H_9ScaleType4KindE0ELNS_15FloatRoundStyleE2ESH_EENS1_15EpilogueDefaultEEEEEvvEEEEvNT_6ParamsE --------------------------
	.section	.nv.info._ZN7cutlass13device_kernelINS_4gemm6kernel13GemmUniversalIN4cute5tupleIJiiiiEEENS1_10collective13CollectiveMmaINS1_34MainloopSm90TmaGmmaWarpSpecializedILi3ENS5_IJNS4_1CILi1EEESB_SB_EEENS1_32KernelTmaWarpSpecializedPingpongEEENS5_IJNSA_ILi64EEESF_SF_EEENS_10tfloat32_tENS5_IJlSB_lEEESH_SI_NS4_8TiledMMAINS4_8MMA_AtomIJNS4_4SM904GMMA29MMA_64x64x8_F32TF32TF32_SS_TNILNSM_7ScaleInE1ELSO_1EEEEEENS4_6LayoutISC_NS5_IJNSA_ILi0EEESS_SS_EEEEENS5_IJNS4_10UnderscoreESV_SV_EEEEENS4_13SM90_TMA_LOADENS4_14ComposedLayoutINS4_7SwizzleILi3ELi4ELi3EEENS4_18smem_ptr_flag_bitsILi32EEENSR_INS5_IJNSA_ILi8EEENSA_ILi32EEEEEENS5_IJS15_SB_EEEEEEEvNS4_8identityESY_S19_vS1A_EENS_8epilogue10collective6detail29Sm90TmaWarpSpecializedAdapterINS1D_15DefaultEpilogueISH_SI_SI_NS1C_6thread17LinearCombinationISH_Li1EffLNS1H_9ScaleType4KindE0ELNS_15FloatRoundStyleE2ESH_EENS1_15EpilogueDefaultEEEEEvvEEEEvNT_6ParamsE,"",@"SHT_CUDA_INFO"
	.sectionflags	@""
	.align	4


	//----- nvinfo : EIATTR_CUDA_API_VERSION
	.align		4
        /*0000*/ 	.byte	0x04, 0x37
        /*0002*/ 	.short	(.L_21 - .L_20)
.L_20:
        /*0004*/ 	.word	0x00000082


	//----- nvinfo : EIATTR_KPARAM_INFO
	.align		4
.L_21:
        /*0008*/ 	.byte	0x04, 0x17
        /*000a*/ 	.short	(.L_23 - .L_22)
.L_22:
        /*000c*/ 	.word	0x00000000
        /*0010*/ 	.short	0x0000
        /*0012*/ 	.short	0x0070
        /*0014*/ 	.byte	0x00, 0xf0, 0x01, 0x10


	//----- nvinfo : EIATTR_SPARSE_MMA_MASK
	.align		4
.L_23:
        /*0018*/ 	.byte	0x03, 0x50
        /*001a*/ 	.short	0x0000


	//----- nvinfo : EIATTR_MAXREG_COUNT
	.align		4
        /*001c*/ 	.byte	0x03, 0x1b
        /*001e*/ 	.short	0x00a8


	//----- nvinfo : EIATTR_NUM_BARRIERS
	.align		4
        /*0020*/ 	.byte	0x02, 0x4c
        /*0022*/ 	.byte	0x01
	.zero		1


	//----- nvinfo : EIATTR_EXTERNS
	.align		4
        /*0024*/ 	.byte	0x04, 0x0f
        /*0026*/ 	.short	(.L_25 - .L_24)


	//   ....[0]....
	.align		4
.L_24:
        /*0028*/ 	.word	index@(__assertfail)


	//----- nvinfo : EIATTR_ANNOTATIONS
	.align		4
.L_25:
        /*002c*/ 	.byte	0x04, 0x55
        /*002e*/ 	.short	(.L_27 - .L_26)


	//   ....[0]....
.L_26:
        /*0030*/ 	.word	0x00000001
        /*0034*/ 	.byte	0xb0, 0x0a, 0x00, 0x00, 0x01, 0x00, 0x00, 0x00, 0xd0, 0x11, 0x00, 0x00, 0x01, 0x00, 0x00, 0x00
        /*0044*/ 	.byte	0x00, 0x46, 0x00, 0x00, 0x01, 0x00, 0x00, 0x00, 0x60, 0x52, 0x00, 0x00


	//----- nvinfo : EIATTR_MERCURY_ISA_VERSION
	.align		4
.L_27:
        /*0050*/ 	.byte	0x03, 0x5f
        /*0052*/ 	.short	0x0101


	//----- nvinfo : EIATTR_INT_WARP_WIDE_INSTR_OFFSETS
	.align		4
        /*0054*/ 	.byte	0x04, 0x31
        /*0056*/ 	.short	(.L_29 - .L_28)


	//   ....[0]....
.L_28:
        /*0058*/ 	.word	0x000003d0


	//   ....[1]....
        /*005c*/ 	.word	0x000003f0


	//   ....[2]....
        /*0060*/ 	.word	0x00000470


	//   ....[3]....
        /*0064*/ 	.word	0x00000480


	//   ....[4]....
        /*0068*/ 	.word	0x00000490


	//   ....[5]....
        /*006c*/ 	.word	0x000004b0


	//   ....[6]....
        /*0070*/ 	.word	0x00000540


	//   ....[7]....
        /*0074*/ 	.word	0x00000560


	//----- nvinfo : EIATTR_COOP_GROUP_MASK_REGIDS
	.align		4
.L_29:
        /*0078*/ 	.byte	0x04, 0x29
        /*007a*/ 	.short	(.L_31 - .L_30)


	//   ....[0]....
.L_30:
        /*007c*/ 	.word	0xffffffff


	//   ....[1]....
        /*0080*/ 	.word	0xffffffff


	//   ....[2]....
        /*0084*/ 	.word	0xffffffff


	//   ....[3]....
        /*0088*/ 	.word	0xffffffff


	//   ....[4]....
        /*008c*/ 	.word	0xffffffff


	//   ....[5]....
        /*0090*/ 	.word	0xffffffff


	//----- nvinfo : EIATTR_COOP_GROUP_INSTR_OFFSETS
	.align		4
.L_31:
        /*0094*/ 	.byte	0x04, 0x28
        /*0096*/ 	.short	(.L_33 - .L_32)


	//   ....[0]....
.L_32:
        /*0098*/ 	.word	0x00000070


	//   ....[1]....
        /*009c*/ 	.word	0x00000080


	//   ....[2]....
        /*00a0*/ 	.word	0x00000140


	//   ....[3]....
        /*00a4*/ 	.word	0x000002b0


	//   ....[4]....
        /*00a8*/ 	.word	0x000002f0


	//   ....[5]....
        /*00ac*/ 	.word	0x00000330


	//----- nvinfo : EIATTR_REG_RECONFIG
	.align		4
.L_33:
        /*00b0*/ 	.byte	0x01, 0x54
	.zero		2


	//----- nvinfo : EIATTR_SYSCALL_OFFSETS
	.align		4
        /*00b4*/ 	.byte	0x04, 0x46
        /*00b6*/ 	.short	(.L_35 - .L_34)


	//   ....[0]....
.L_34:
        /*00b8*/ 	.word	0x000016d0


	//----- nvinfo : EIATTR_MBARRIER_INSTR_OFFSETS
	.align		4
.L_35:
        /*00bc*/ 	.byte	0x04, 0x39
        /*00be*/ 	.short	(.L_37 - .L_36)


	//   ....[0]....
.L_36:
        /*00c0*/ 	.word	0x00000240
        /*00c4*/ 	.word	0x000000ff
        /*00c8*/ 	.word	0x00000000
        /*00cc*/ 	.short	0x0100
        /*00ce*/ 	.byte	0x08
	.zero		1


	//   ....[1]....
        /*00d0*/ 	.word	0x00000250
        /*00d4*/ 	.word	0x000000ff
        /*00d8*/ 	.word	0x00000018
        /*00dc*/ 	.short	0x0100
        /*00de*/ 	.byte	0x08
	.zero		1


	//   ....[2]....
        /*00e0*/ 	.word	0x00000260
        /*00e4*/ 	.word	0x000000ff
        /*00e8*/ 	.word	0x00000008
        /*00ec*/ 	.short	0x0100
        /*00ee*/ 	.byte	0x08
	.zero		1


	//   ....[3]....
        /*00f0*/ 	.word	0x00000270
        /*00f4*/ 	.word	0x000000ff
        /*00f8*/ 	.word	0x00000020
        /*00fc*/ 	.short	0x0100
        /*00fe*/ 	.byte	0x08
	.zero		1


	//   ....[4]....
        /*0100*/ 	.word	0x00000280
        /*0104*/ 	.word	0x000000ff
        /*0108*/ 	.word	0x00000010
        /*010c*/ 	.short	0x0100
        /*010e*/ 	.byte	0x08
	.zero		1


	//   ....[5]....
        /*0110*/ 	.word	0x00000290
        /*0114*/ 	.word	0x000000ff
        /*0118*/ 	.word	0x00000028
        /*011c*/ 	.short	0x0100
        /*011e*/ 	.byte	0x08
	.zero		1


	//   ....[6]....
        /*0120*/ 	.word	0x000005a0
        /*0124*/ 	.word	0x000000ff
        /*0128*/ 	.word	0x00000060
        /*012c*/ 	.short	0x0100
        /*012e*/ 	.byte	0x08
	.zero		1


	//   ....[7]....
        /*0130*/ 	.word	0x00000610
        /*0134*/ 	.word	0x000000ff
        /*0138*/ 	.word	0x00000068
        /*013c*/ 	.short	0x0100
        /*013e*/ 	.byte	0x08
	.zero		1


	//   ....[8]....
        /*0140*/ 	.word	0x00000630
        /*0144*/ 	.word	0x000000ff
        /*0148*/ 	.word	0x00000040
        /*014c*/ 	.short	0x0100
        /*014e*/ 	.byte	0x09
	.zero		1


	//   ....[9]....
        /*0150*/ 	.word	0x00000640
        /*0154*/ 	.word	0x000000ff
        /*0158*/ 	.word	0x00000048
        /*015c*/ 	.short	0x0100
        /*015e*/ 	.byte	0x09
	.zero		1


	//   ....[10]....
        /*0160*/ 	.word	0x00000650
        /*0164*/ 	.word	0x000000ff
        /*0168*/ 	.word	0x00000050
        /*016c*/ 	.short	0x0100
        /*016e*/ 	.byte	0x09
	.zero		1


	//   ....[11]....
        /*0170*/ 	.word	0x00000660
        /*0174*/ 	.word	0x000000ff
        /*0178*/ 	.word	0x00000058
        /*017c*/ 	.short	0x0100
        /*017e*/ 	.byte	0x09
	.zero		1


	//   ....[12]....
        /*0180*/ 	.word	0x00001590
        /*0184*/ 	.word	0x000000ff
        /*0188*/ 	.word	0xfffffff8
        /*018c*/ 	.short	0x010a
        /*018e*/ 	.byte	0x2b
	.zero		1


	//   ....[13]....
        /*0190*/ 	.word	0x00001750
        /*0194*/ 	.word	0x00000003
        /*0198*/ 	.word	0x00000000
        /*019c*/ 	.short	0x010a
        /*019e*/ 	.byte	0x3f
	.zero		1


	//   ....[14]....
        /*01a0*/ 	.word	0x00001790
        /*01a4*/ 	.word	0x00000003
        /*01a8*/ 	.word	0x00000000
        /*01ac*/ 	.short	0x010a
        /*01ae*/ 	.byte	0x3f
	.zero		1


	//   ....[15]....
        /*01b0*/ 	.word	0x00001c50
        /*01b4*/ 	.word	0x000000ff
        /*01b8*/ 	.word	0x00000000
        /*01bc*/ 	.short	0x010a
        /*01be*/ 	.byte	0x04
	.zero		1


	//   ....[16]....
        /*01c0*/ 	.word	0x00001c90
        /*01c4*/ 	.word	0x000000ff
        /*01c8*/ 	.word	0x00000000
        /*01cc*/ 	.short	0x010a
        /*01ce*/ 	.byte	0x04
	.zero		1


	//   ....[17]....
        /*01d0*/ 	.word	0x000020b0
        /*01d4*/ 	.word	0x000000ff
        /*01d8*/ 	.word	0x00000000
        /*01dc*/ 	.short	0x0101
        /*01de*/ 	.byte	0x04
	.zero		1


	//   ....[18]....
        /*01e0*/ 	.word	0x000021b0
        /*01e4*/ 	.word	0x00000003
        /*01e8*/ 	.word	0x00000000
        /*01ec*/ 	.short	0x0101
        /*01ee*/ 	.byte	0x30
	.zero		1


	//   ....[19]....
        /*01f0*/ 	.word	0x00002280
        /*01f4*/ 	.word	0x000000ff
        /*01f8*/ 	.word	0x00000000
        /*01fc*/ 	.short	0x0101
        /*01fe*/ 	.byte	0x06
	.zero		1


	//   ....[20]....
        /*0200*/ 	.word	0x000022f0
        /*0204*/ 	.word	0x000000ff
        /*0208*/ 	.word	0x00000008
        /*020c*/ 	.short	0x010a
        /*020e*/ 	.byte	0x2b
	.zero		1


	//   ....[21]....
        /*0210*/ 	.word	0x00004640
        /*0214*/ 	.word	0x00000000
        /*0218*/ 	.word	0x00000000
        /*021c*/ 	.short	0x0101
        /*021e*/ 	.byte	0x30
	.zero		1


	//   ....[22]....
        /*0220*/ 	.word	0x00004f30
        /*0224*/ 	.word	0x0000000b
        /*0228*/ 	.word	0x00000018
        /*022c*/ 	.short	0x010a
        /*022e*/ 	.byte	0x3f
	.zero		1


	//   ....[23]....
        /*0230*/ 	.word	0x00005390
        /*0234*/ 	.word	0x00000006
        /*0238*/ 	.word	0x00000068
        /*023c*/ 	.short	0x0101
        /*023e*/ 	.byte	0x3f
	.zero		1


	//   ....[24]....
        /*0240*/ 	.word	0x00005ab0
        /*0244*/ 	.word	0x00000007
        /*0248*/ 	.word	0x00000000
        /*024c*/ 	.short	0x010a
        /*024e*/ 	.byte	0x3f
	.zero		1


	//   ....[25]....
        /*0250*/ 	.word	0x00005b30
        /*0254*/ 	.word	0x00000004
        /*0258*/ 	.word	0x00000000
        /*025c*/ 	.short	0x010a
        /*025e*/ 	.byte	0x3f
	.zero		1


	//   ....[26]....
        /*0260*/ 	.word	0x00005bc0
        /*0264*/ 	.word	0x00000005
        /*0268*/ 	.word	0x00000000
        /*026c*/ 	.short	0x010a
        /*026e*/ 	.byte	0x3f
	.zero		1


	//   ....[27]....
        /*0270*/ 	.word	0x00005c30
        /*0274*/ 	.word	0x00000003
        /*0278*/ 	.word	0xfffffff8
        /*027c*/ 	.short	0x010a
        /*027e*/ 	.byte	0x3f
	.zero		1


	//   ....[28]....
        /*0280*/ 	.word	0x00005c80
        /*0284*/ 	.word	0x00000003
        /*0288*/ 	.word	0x00000000
        /*028c*/ 	.short	0x010a
        /*028e*/ 	.byte	0x3f
	.zero		1


	//   ....[29]....
        /*0290*/ 	.word	0x00005ce0
        /*0294*/ 	.word	0x00000004
        /*0298*/ 	.word	0x00000000
        /*029c*/ 	.short	0x010a
        /*029e*/ 	.byte	0x3f
	.zero		1


	//   ....[30]....
        /*02a0*/ 	.word	0x00005d40
        /*02a4*/ 	.word	0x00000003
        /*02a8*/ 	.word	0x00000008
        /*02ac*/ 	.short	0x010a
        /*02ae*/ 	.byte	0x3f
	.zero		1


	//   ....[31]....
        /*02b0*/ 	.word	0x00005e10
        /*02b4*/ 	.word	0x0000000b
        /*02b8*/ 	.word	0x00000018
        /*02bc*/ 	.short	0x010a
        /*02be*/ 	.byte	0x3f
	.zero		1


	//   ....[32]....
        /*02c0*/ 	.word	0x00005ee0
        /*02c4*/ 	.word	0x00000007
        /*02c8*/ 	.word	0x00000000
        /*02cc*/ 	.short	0x010a
        /*02ce*/ 	.byte	0x3f
	.zero		1


	//   ....[33]....
        /*02d0*/ 	.word	0x00005f30
        /*02d4*/ 	.word	0x00000004
        /*02d8*/ 	.word	0x00000000
        /*02dc*/ 	.short	0x010a
        /*02de*/ 	.byte	0x3f
	.zero		1


	//----- nvinfo : EIATTR_NUM_MBARRIERS
	.align		4
.L_37:
        /*02e0*/ 	.byte	0x03, 0x38
        /*02e2*/ 	.short	0x000c


	//----- nvinfo : EIATTR_EXIT_INSTR_OFFSETS
	.align		4
        /*02e4*/ 	.byte	0x04, 0x1c
        /*02e6*/ 	.short	(.L_39 - .L_38)


	//   ....[0]....
.L_38:
        /*02e8*/ 	.word	0x00001160


	//   ....[1]....
        /*02ec*/ 	.word	0x000011c0


	//   ....[2]....
        /*02f0*/ 	.word	0x00004c60


	//   ....[3]....
        /*02f4*/ 	.word	0x00004c90


	//   ....[4]....
        /*02f8*/ 	.word	0x00005c10


	//----- nvinfo : EIATTR_MAX_THREADS
	.align		4
.L_39:
        /*02fc*/ 	.byte	0x04, 0x05
        /*02fe*/ 	.short	(.L_41 - .L_40)
.L_40:
        /*0300*/ 	.word	0x00000180
        /*0304*/ 	.word	0x00000001
        /*0308*/ 	.word	0x00000001


	//----- nvinfo : EIATTR_CRS_STACK_SIZE
	.align		4
.L_41:
        /*030c*/ 	.byte	0x04, 0x1e
        /*030e*/ 	.short	(.L_43 - .L_42)
.L_42:
        /*0310*/ 	.word	0x00000000


	//----- nvinfo : EIATTR_CBANK_PARAM_SIZE
	.align		4
.L_43:
        /*0314*/ 	.byte	0x03, 0x19
        /*0316*/ 	.short	0x0470


	//----- nvinfo : EIATTR_PARAM_CBANK
	.align		4
        /*0318*/ 	.byte	0x04, 0x0a
        /*031a*/ 	.short	(.L_45 - .L_44)
	.align		4
.L_44:
        /*031c*/ 	.word	index@(.nv.constant0._ZN7cutlass13device_kernelINS_4gemm6kernel13GemmUniversalIN4cute5tupleIJiiiiEEENS1_10collective13CollectiveMmaINS1_34MainloopSm90TmaGmmaWarpSpecializedILi3ENS5_IJNS4_1CILi1EEESB_SB_EEENS1_32KernelTmaWarpSpecializedPingpongEEENS5_IJNSA_ILi64EEESF_SF_EEENS_10tfloat32_tENS5_IJlSB_lEEESH_SI_NS4_8TiledMMAINS4_8MMA_AtomIJNS4_4SM904GMMA29MMA_64x64x8_F32TF32TF32_SS_TNILNSM_7ScaleInE1ELSO_1EEEEEENS4_6LayoutISC_NS5_IJNSA_ILi0EEESS_SS_EEEEENS5_IJNS4_10UnderscoreESV_SV_EEEEENS4_13SM90_TMA_LOADENS4_14ComposedLayoutINS4_7SwizzleILi3ELi4ELi3EEENS4_18smem_ptr_flag_bitsILi32EEENSR_INS5_IJNSA_ILi8EEENSA_ILi32EEEEEENS5_IJS15_SB_EEEEEEEvNS4_8identityESY_S19_vS1A_EENS_8epilogue10collective6detail29Sm90TmaWarpSpecializedAdapterINS1D_15DefaultEpilogueISH_SI_SI_NS1C_6thread17LinearCombinationISH_Li1EffLNS1H_9ScaleType4KindE0ELNS_15FloatRoundStyleE2ESH_EENS1_15EpilogueDefaultEEEEEvvEEEEvNT_6ParamsE)
        /*0320*/ 	.short	0x0210
        /*0322*/ 	.short	0x0470


	//----- nvinfo : EIATTR_SW_WAR
	.align		4
.L_45:
        /*0324*/ 	.byte	0x04, 0x36
        /*0326*/ 	.short	(.L_47 - .L_46)
.L_46:
        /*0328*/ 	.word	0x00000008
.L_47:


//--------------------- .nv.callgraph             --------------------------
	.section	.nv.callgraph,"",@"SHT_CUDA_CALLGRAPH"
	.align	4
	.sectionentsize	8
	.align		4
        /*0000*/ 	.word	0x00000000
	.align		4
        /*0004*/ 	.word	0xffffffff
	.align		4
        /*0008*/ 	.word	index@(_ZN7cutlass13device_kernelINS_4gemm6kernel13GemmUniversalIN4cute5tupleIJiiiiEEENS1_10collective13CollectiveMmaINS1_34MainloopSm90TmaGmmaWarpSpecializedILi3ENS5_IJNS4_1CILi1EEESB_SB_EEENS1_32KernelTmaWarpSpecializedPingpongEEENS5_IJNSA_ILi64EEESF_SF_EEENS_10tfloat32_tENS5_IJlSB_lEEESH_SI_NS4_8TiledMMAINS4_8MMA_AtomIJNS4_4SM904GMMA29MMA_64x64x8_F32TF32TF32_SS_TNILNSM_7ScaleInE1ELSO_1EEEEEENS4_6LayoutISC_NS5_IJNSA_ILi0EEESS_SS_EEEEENS5_IJNS4_10UnderscoreESV_SV_EEEEENS4_13SM90_TMA_LOADENS4_14ComposedLayoutINS4_7SwizzleILi3ELi4ELi3EEENS4_18smem_ptr_flag_bitsILi32EEENSR_INS5_IJNSA_ILi8EEENSA_ILi32EEEEEENS5_IJS15_SB_EEEEEEEvNS4_8identityESY_S19_vS1A_EENS_8epilogue10collective6detail29Sm90TmaWarpSpecializedAdapterINS1D_15DefaultEpilogueISH_SI_SI_NS1C_6thread17LinearCombinationISH_Li1EffLNS1H_9ScaleType4KindE0ELNS_15FloatRoundStyleE2ESH_EENS1_15EpilogueDefaultEEEEEvvEEEEvNT_6ParamsE)
	.align		4
        /*000c*/ 	.word	index@(__assertfail)
	.align		4
        /*0010*/ 	.word	0x00000000
	.align		4
        /*0014*/ 	.word	0xfffffffe
	.align		4
        /*0018*/ 	.word	0x00000000
	.align		4
        /*001c*/ 	.word	0xfffffffd
	.align		4
        /*0020*/ 	.word	0x00000000
	.align		4
        /*0024*/ 	.word	0xfffffffc


//--------------------- .nv.constant4             --------------------------
	.section	.nv.constant4,"a",@progbits
	.align	8
	.align		8
.nv.constant4:
        /*0000*/ 	.dword	__assertfail
	.align		8
        /*0008*/ 	.dword	__unnamed_1
	.align		8
        /*0010*/ 	.dword	_ZN39_INTERNAL_e77dbd6d_4_k_cu_2ce01d25_59864cuda3std3__45__cpo5beginE
	.align		8
        /*0018*/ 	.dword	_ZN39_INTERNAL_e77dbd6d_4_k_cu_2ce01d25_59864cuda3std3__45__cpo3endE
	.align		8
        /*0020*/ 	.dword	_ZN39_INTERNAL_e77dbd6d_4_k_cu_2ce01d25_59864cuda3std3__45__cpo6cbeginE
	.align		8
        /*0028*/ 	.dword	_ZN39_INTERNAL_e77dbd6d_4_k_cu_2ce01d25_59864cuda3std3__45__cpo4cendE
	.align		8
        /*0030*/ 	.dword	_ZN39_INTERNAL_e77dbd6d_4_k_cu_2ce01d25_59864cuda3std3__441_GLOBAL__N__e77dbd6d_4_k_cu_2ce01d25_59866ignoreE
	.align		8
        /*0038*/ 	.dword	_ZN39_INTERNAL_e77dbd6d_4_k_cu_2ce01d25_59864cuda3std3__419piecewise_constructE
	.align		8
        /*0040*/ 	.dword	_ZN39_INTERNAL_e77dbd6d_4_k_cu_2ce01d25_59864cuda3std3__48in_placeE
	.align		8
        /*0048*/ 	.dword	_ZN39_INTERNAL_e77dbd6d_4_k_cu_2ce01d25_59864cuda3std6ranges3__45__cpo4swapE
	.align		8
        /*0050*/ 	.dword	_ZN39_INTERNAL_e77dbd6d_4_k_cu_2ce01d25_59864cuda3std6ranges3__45__cpo9iter_moveE
	.align		8
        /*0058*/ 	.dword	_ZN39_INTERNAL_e77dbd6d_4_k_cu_2ce01d25_59864cute7productE
	.align		8
        /*0060*/ 	.dword	_ZN39_INTERNAL_e77dbd6d_4_k_cu_2ce01d25_59864cute1_E
	.align		8
        /*0068*/ 	.dword	$str$22
	.align		8
        /*0070*/ 	.dword	$str$23


//--------------------- .text._ZN7cutlass13device_kernelINS_4gemm6kernel13GemmUniversalIN4cute5tupleIJiiiiEEENS1_10collective13CollectiveMmaINS1_34MainloopSm90TmaGmmaWarpSpecializedILi3ENS5_IJNS4_1CILi1EEESB_SB_EEENS1_32KernelTmaWarpSpecializedPingpongEEENS5_IJNSA_ILi64EEESF_SF_EEENS_10tfloat32_tENS5_IJlSB_lEEESH_SI_NS4_8TiledMMAINS4_8MMA_AtomIJNS4_4SM904GMMA29MMA_64x64x8_F32TF32TF32_SS_TNILNSM_7ScaleInE1ELSO_1EEEEEENS4_6LayoutISC_NS5_IJNSA_ILi0EEESS_SS_EEEEENS5_IJNS4_10UnderscoreESV_SV_EEEEENS4_13SM90_TMA_LOADENS4_14ComposedLayoutINS4_7SwizzleILi3ELi4ELi3EEENS4_18smem_ptr_flag_bitsILi32EEENSR_INS5_IJNSA_ILi8EEENSA_ILi32EEEEEENS5_IJS15_SB_EEEEEEEvNS4_8identityESY_S19_vS1A_EENS_8epilogue10collective6detail29Sm90TmaWarpSpecializedAdapterINS1D_15DefaultEpilogueISH_SI_SI_NS1C_6thread17LinearCombinationISH_Li1EffLNS1H_9ScaleType4KindE0ELNS_15FloatRoundStyleE2ESH_EENS1_15EpilogueDefaultEEEEEvvEEEEvNT_6ParamsE --------------------------
	.section	.text._ZN7cutlass13device_kernelINS_4gemm6kernel13GemmUniversalIN4cute5tupleIJiiiiEEENS1_10collective13CollectiveMmaINS1_34MainloopSm90TmaGmmaWarpSpecializedILi3ENS5_IJNS4_1CILi1EEESB_SB_EEENS1_32KernelTmaWarpSpecializedPingpongEEENS5_IJNSA_ILi64EEESF_SF_EEENS_10tfloat32_tENS5_IJlSB_lEEESH_SI_NS4_8TiledMMAINS4_8MMA_AtomIJNS4_4SM904GMMA29MMA_64x64x8_F32TF32TF32_SS_TNILNSM_7ScaleInE1ELSO_1EEEEEENS4_6LayoutISC_NS5_IJNSA_ILi0EEESS_SS_EEEEENS5_IJNS4_10UnderscoreESV_SV_EEEEENS4_13SM90_TMA_LOADENS4_14ComposedLayoutINS4_7SwizzleILi3ELi4ELi3EEENS4_18smem_ptr_flag_bitsILi32EEENSR_INS5_IJNSA_ILi8EEENSA_ILi32EEEEEENS5_IJS15_SB_EEEEEEEvNS4_8identityESY_S19_vS1A_EENS_8epilogue10collective6detail29Sm90TmaWarpSpecializedAdapterINS1D_15DefaultEpilogueISH_SI_SI_NS1C_6thread17LinearCombinationISH_Li1EffLNS1H_9ScaleType4KindE0ELNS_15FloatRoundStyleE2ESH_EENS1_15EpilogueDefaultEEEEEvvEEEEvNT_6ParamsE,"ax",@progbits
	.align	128
.text._ZN7cutlass13device_kernelINS_4gemm6kernel13GemmUniversalIN4cute5tupleIJiiiiEEENS1_10collective13CollectiveMmaINS1_34MainloopSm90TmaGmmaWarpSpecializedILi3ENS5_IJNS4_1CILi1EEESB_SB_EEENS1_32KernelTmaWarpSpecializedPingpongEEENS5_IJNSA_ILi64EEESF_SF_EEENS_10tfloat32_tENS5_IJlSB_lEEESH_SI_NS4_8TiledMMAINS4_8MMA_AtomIJNS4_4SM904GMMA29MMA_64x64x8_F32TF32TF32_SS_TNILNSM_7ScaleInE1ELSO_1EEEEEENS4_6LayoutISC_NS5_IJNSA_ILi0EEESS_SS_EEEEENS5_IJNS4_10UnderscoreESV_SV_EEEEENS4_13SM90_TMA_LOADENS4_14ComposedLayoutINS4_7SwizzleILi3ELi4ELi3EEENS4_18smem_ptr_flag_bitsILi32EEENSR_INS5_IJNSA_ILi8EEENSA_ILi32EEEEEENS5_IJS15_SB_EEEEEEEvNS4_8identityESY_S19_vS1A_EENS_8epilogue10collective6detail29Sm90TmaWarpSpecializedAdapterINS1D_15DefaultEpilogueISH_SI_SI_NS1C_6thread17LinearCombinationISH_Li1EffLNS1H_9ScaleType4KindE0ELNS_15FloatRoundStyleE2ESH_EENS1_15EpilogueDefaultEEEEEvvEEEEvNT_6ParamsE:
        .type           _ZN7cutlass13device_kernelINS_4gemm6kernel13GemmUniversalIN4cute5tupleIJiiiiEEENS1_10collective13CollectiveMmaINS1_34MainloopSm90TmaGmmaWarpSpecializedILi3ENS5_IJNS4_1CILi1EEESB_SB_EEENS1_32KernelTmaWarpSpecializedPingpongEEENS5_IJNSA_ILi64EEESF_SF_EEENS_10tfloat32_tENS5_IJlSB_lEEESH_SI_NS4_8TiledMMAINS4_8MMA_AtomIJNS4_4SM904GMMA29MMA_64x64x8_F32TF32TF32_SS_TNILNSM_7ScaleInE1ELSO_1EEEEEENS4_6LayoutISC_NS5_IJNSA_ILi0EEESS_SS_EEEEENS5_IJNS4_10UnderscoreESV_SV_EEEEENS4_13SM90_TMA_LOADENS4_14ComposedLayoutINS4_7SwizzleILi3ELi4ELi3EEENS4_18smem_ptr_flag_bitsILi32EEENSR_INS5_IJNSA_ILi8EEENSA_ILi32EEEEEENS5_IJS15_SB_EEEEEEEvNS4_8identityESY_S19_vS1A_EENS_8epilogue10collective6detail29Sm90TmaWarpSpecializedAdapterINS1D_15DefaultEpilogueISH_SI_SI_NS1C_6thread17LinearCombinationISH_Li1EffLNS1H_9ScaleType4KindE0ELNS_15FloatRoundStyleE2ESH_EENS1_15EpilogueDefaultEEEEEvvEEEEvNT_6ParamsE,@function
        .size           _ZN7cutlass13device_kernelINS_4gemm6kernel13GemmUniversalIN4cute5tupleIJiiiiEEENS1_10collective13CollectiveMmaINS1_34MainloopSm90TmaGmmaWarpSpecializedILi3ENS5_IJNS4_1CILi1EEESB_SB_EEENS1_32KernelTmaWarpSpecializedPingpongEEENS5_IJNSA_ILi64EEESF_SF_EEENS_10tfloat32_tENS5_IJlSB_lEEESH_SI_NS4_8TiledMMAINS4_8MMA_AtomIJNS4_4SM904GMMA29MMA_64x64x8_F32TF32TF32_SS_TNILNSM_7ScaleInE1ELSO_1EEEEEENS4_6LayoutISC_NS5_IJNSA_ILi0EEESS_SS_EEEEENS5_IJNS4_10UnderscoreESV_SV_EEEEENS4_13SM90_TMA_LOADENS4_14ComposedLayoutINS4_7SwizzleILi3ELi4ELi3EEENS4_18smem_ptr_flag_bitsILi32EEENSR_INS5_IJNSA_ILi8EEENSA_ILi32EEEEEENS5_IJS15_SB_EEEEEEEvNS4_8identityESY_S19_vS1A_EENS_8epilogue10collective6detail29Sm90TmaWarpSpecializedAdapterINS1D_15DefaultEpilogueISH_SI_SI_NS1C_6thread17LinearCombinationISH_Li1EffLNS1H_9ScaleType4KindE0ELNS_15FloatRoundStyleE2ESH_EENS1_15EpilogueDefaultEEEEEvvEEEEvNT_6ParamsE,(.L_x_131 - _ZN7cutlass13device_kernelINS_4gemm6kernel13GemmUniversalIN4cute5tupleIJiiiiEEENS1_10collective13CollectiveMmaINS1_34MainloopSm90TmaGmmaWarpSpecializedILi3ENS5_IJNS4_1CILi1EEESB_SB_EEENS1_32KernelTmaWarpSpecializedPingpongEEENS5_IJNSA_ILi64EEESF_SF_EEENS_10tfloat32_tENS5_IJlSB_lEEESH_SI_NS4_8TiledMMAINS4_8MMA_AtomIJNS4_4SM904GMMA29MMA_64x64x8_F32TF32TF32_SS_TNILNSM_7ScaleInE1ELSO_1EEEEEENS4_6LayoutISC_NS5_IJNSA_ILi0EEESS_SS_EEEEENS5_IJNS4_10UnderscoreESV_SV_EEEEENS4_13SM90_TMA_LOADENS4_14ComposedLayoutINS4_7SwizzleILi3ELi4ELi3EEENS4_18smem_ptr_flag_bitsILi32EEENSR_INS5_IJNSA_ILi8EEENSA_ILi32EEEEEENS5_IJS15_SB_EEEEEEEvNS4_8identityESY_S19_vS1A_EENS_8epilogue10collective6detail29Sm90TmaWarpSpecializedAdapterINS1D_15DefaultEpilogueISH_SI_SI_NS1C_6thread17LinearCombinationISH_Li1EffLNS1H_9ScaleType4KindE0ELNS_15FloatRoundStyleE2ESH_EENS1_15EpilogueDefaultEEEEEvvEEEEvNT_6ParamsE)
        .other          _ZN7cutlass13device_kernelINS_4gemm6kernel13GemmUniversalIN4cute5tupleIJiiiiEEENS1_10collective13CollectiveMmaINS1_34MainloopSm90TmaGmmaWarpSpecializedILi3ENS5_IJNS4_1CILi1EEESB_SB_EEENS1_32KernelTmaWarpSpecializedPingpongEEENS5_IJNSA_ILi64EEESF_SF_EEENS_10tfloat32_tENS5_IJlSB_lEEESH_SI_NS4_8TiledMMAINS4_8MMA_AtomIJNS4_4SM904GMMA29MMA_64x64x8_F32TF32TF32_SS_TNILNSM_7ScaleInE1ELSO_1EEEEEENS4_6LayoutISC_NS5_IJNSA_ILi0EEESS_SS_EEEEENS5_IJNS4_10UnderscoreESV_SV_EEEEENS4_13SM90_TMA_LOADENS4_14ComposedLayoutINS4_7SwizzleILi3ELi4ELi3EEENS4_18smem_ptr_flag_bitsILi32EEENSR_INS5_IJNSA_ILi8EEENSA_ILi32EEEEEENS5_IJS15_SB_EEEEEEEvNS4_8identityESY_S19_vS1A_EENS_8epilogue10collective6detail29Sm90TmaWarpSpecializedAdapterINS1D_15DefaultEpilogueISH_SI_SI_NS1C_6thread17LinearCombinationISH_Li1EffLNS1H_9ScaleType4KindE0ELNS_15FloatRoundStyleE2ESH_EENS1_15EpilogueDefaultEEEEEvvEEEEvNT_6ParamsE,@"STO_CUDA_ENTRY STV_DEFAULT"
_ZN7cutlass13device_kernelINS_4gemm6kernel13GemmUniversalIN4cute5tupleIJiiiiEEENS1_10collective13CollectiveMmaINS1_34MainloopSm90TmaGmmaWarpSpecializedILi3ENS5_IJNS4_1CILi1EEESB_SB_EEENS1_32KernelTmaWarpSpecializedPingpongEEENS5_IJNSA_ILi64EEESF_SF_EEENS_10tfloat32_tENS5_IJlSB_lEEESH_SI_NS4_8TiledMMAINS4_8MMA_AtomIJNS4_4SM904GMMA29MMA_64x64x8_F32TF32TF32_SS_TNILNSM_7ScaleInE1ELSO_1EEEEEENS4_6LayoutISC_NS5_IJNSA_ILi0EEESS_SS_EEEEENS5_IJNS4_10UnderscoreESV_SV_EEEEENS4_13SM90_TMA_LOADENS4_14ComposedLayoutINS4_7SwizzleILi3ELi4ELi3EEENS4_18smem_ptr_flag_bitsILi32EEENSR_INS5_IJNSA_ILi8EEENSA_ILi32EEEEEENS5_IJS15_SB_EEEEEEEvNS4_8identityESY_S19_vS1A_EENS_8epilogue10collective6detail29Sm90TmaWarpSpecializedAdapterINS1D_15DefaultEpilogueISH_SI_SI_NS1C_6thread17LinearCombinationISH_Li1EffLNS1H_9ScaleType4KindE0ELNS_15FloatRoundStyleE2ESH_EENS1_15EpilogueDefaultEEEEEvvEEEEvNT_6ParamsE:
[----:B------:R-:W0:Y:S02]  /*0000*/  LDC R1, c[0x0][0x28] ;  /* 0x00000a00ff017b82 */ /* 0x000e240000000800 */
[----:B0-----:R-:W-:Y:S01]  /*0010*/  VIADD R1, R1, 0xfffffff8 ;  /* 0xfffffff801017836 */ /* 0x001fe20000000000 */
[----:B------:R-:W0:Y:S01]  /*0020*/  S2R R4, SR_TID.X ;  /* 0x0000000000047919 */ /* 0x000e220000002100 */
[----:B------:R-:W-:Y:S01]  /*0030*/  ELECT P0, URZ, PT ;  /* 0x00000000003f782f */ /* 0x000fe20003800000 */
[----:B------:R-:W-:Y:S01]  /*0040*/  BSSY B0, `(.L_x_0) ;  /* 0x000000f000007945 */ /* 0x000fe20003800000 */
[--C-:B0-----:R-:W-:Y:S02]  /*0050*/  SHF.R.U32.HI R0, RZ, 0x5, R4.reuse ;  /* 0x00000005ff007819 */ /* 0x101fe40000011604 */
[----:B------:R-:W-:-:S03]  /*0060*/  SHF.R.U32.HI R5, RZ, 0x7, R4 ;  /* 0x00000007ff057819 */ /* 0x000fc60000011604 */
[----:B------:R-:W0:Y:S04]  /*0070*/  SHFL.IDX PT, R2, R0, RZ, 0x1f ;  /* 0x00001fff00027589 */ /* 0x000e2800000e0000 */
[----:B------:R1:W2:Y:S01]  /*0080*/  SHFL.IDX PT, R7, R5, RZ, 0x1f ;  /* 0x00001fff05077589 */ /* 0x0002a200000e0000 */
[----:B0-----:R-:W-:-:S13]  /*0090*/  ISETP.NE.OR P0, PT, R2, RZ, !P0 ;  /* 0x000000ff0200720c */ /* 0x001fda0004705670 */
[----:B-12---:R-:W-:Y:S05]  /*00a0*/  @P0 BRA `(.L_x_1) ;  /* 0x0000000000200947 */ /* 0x006fea0003800000 */
[----:B------:R-:W-:Y:S02]  /*00b0*/  ULDC.64 UR4, c[0x0][0x198] ;  /* 0x0000660000047ab9 */ /* 0x000fe40000000a00 */
[----:B------:R-:W-:Y:S02]  /*00c0*/  UIADD3 UR6, UP0, UR4, 0xf0, URZ ;  /* 0x000000f004067890 */ /* 0x000fe4000ff1e03f */
[----:B------:R-:W-:Y:S02]  /*00d0*/  UIADD3 UR4, UP1, UR4, 0x1f0, URZ ;  /* 0x000001f004047890 */ /* 0x000fe4000ff3e03f */
[----:B------:R-:W-:Y:S02]  /*00e0*/  UIADD3.X UR7, URZ, UR5, URZ, UP0, !UPT ;  /* 0x000000053f077290 */ /* 0x000fe400087fe43f */
[----:B------:R-:W-:-:S07]  /*00f0*/  UIADD3.X UR5, URZ, UR5, URZ, UP1, !UPT ;  /* 0x000000053f057290 */ /* 0x000fce0008ffe43f */
[----:B------:R0:W-:Y:S02]  /*0100*/  UTMACCTL.PF [UR6] ;  /* 0x00000000060079b9 */ /* 0x0001e40008040000 */
[----:B------:R0:W-:Y:S02]  /*0110*/  UTMACCTL.PF [UR4] ;  /* 0x00000000040079b9 */ /* 0x0001e40008040000 */
[----:B0-----:R-:W-:Y:S01]  /*0120*/  NOP ;  /* 0x0000000000007918 */ /* 0x001fe20000000000 */
.L_x_1:
[----:B------:R-:W-:Y:S05]  /*0130*/  BSYNC B0 ;  /* 0x0000000000007941 */ /* 0x000fea0003800000 */
.L_x_0:
[----:B------:R-:W0:Y:S02]  /*0140*/  SHFL.IDX PT, R3, R0, RZ, 0x1f ;  /* 0x00001fff00037589 */ /* 0x000e2400000e0000 */
[----:B0-----:R-:W-:-:S13]  /*0150*/  ISETP.NE.AND P0, PT, R3, RZ, PT ;  /* 0x000000ff0300720c */ /* 0x001fda0003f05270 */
[----:B------:R-:W-:Y:S05]  /*0160*/  @P0 BRA `(.L_x_2) ;  /* 0x0000000000500947 */ /* 0x000fea0003800000 */
[----:B------:R-:W0:Y:S01]  /*0170*/  S2UR UR8, SR_CgaCtaId ;  /* 0x00000000000879c3 */ /* 0x000e220000008800 */
[----:B------:R-:W-:Y:S01]  /*0180*/  UMOV UR4, 0x400 ;  /* 0x0000040000047882 */ /* 0x000fe20000000000 */
[----:B------:R-:W-:Y:S01]  /*0190*/  UMOV UR5, 0x1 ;  /* 0x0000000100057882 */ /* 0x000fe20000000000 */
[----:B------:R-:W-:Y:S01]  /*01a0*/  UMOV UR6, 0x80 ;  /* 0x0000008000067882 */ /* 0x000fe20000000000 */
[----:B------:R-:W-:Y:S01]  /*01b0*/  ELECT P0, URZ, PT ;  /* 0x00000000003f782f */ /* 0x000fe20003800000 */
[----:B------:R-:W-:-:S04]  /*01c0*/  UIADD3 UR6, -UR6, 0x100000, URZ ;  /* 0x0010000006067890 */ /* 0x000fc8000fffe13f */
[----:B------:R-:W-:Y:S02]  /*01d0*/  USHF.L.U32 UR7, UR6, 0xb, URZ ;  /* 0x0000000b06077899 */ /* 0x000fe4000800063f */
[----:B------:R-:W-:Y:S02]  /*01e0*/  USHF.L.U32 UR6, UR6, 0x1, URZ ;  /* 0x0000000106067899 */ /* 0x000fe4000800063f */
[----:B0-----:R-:W-:Y:S02]  /*01f0*/  ULEA UR8, UR8, UR4, 0x18 ;  /* 0x0000000408087291 */ /* 0x001fe4000f8ec03f */
[----:B------:R-:W-:-:S04]  /*0200*/  UIADD3 UR4, -UR5, 0x100000, URZ ;  /* 0x0010000005047890 */ /* 0x000fc8000fffe13f */
[----:B------:R-:W-:Y:S02]  /*0210*/  USHF.L.U32 UR5, UR4, 0xb, URZ ;  /* 0x0000000b04057899 */ /* 0x000fe4000800063f */
[----:B------:R-:W-:Y:S01]  /*0220*/  USHF.L.U32 UR4, UR4, 0x1, URZ ;  /* 0x0000000104047899 */ /* 0x000fe2000800063f */
[----:B------:R-:W0:Y:S11]  /*0230*/  FENCE.VIEW.ASYNC.S ;  /* 0x00000000000073c6 */ /* 0x000e360000000000 */
[----:B0-----:R0:W1:Y:S01]  /*0240*/  SYNCS.EXCH.64 URZ, [UR8], UR4 ;  /* 0x00000004083f75b2 */ /* 0x0010620008000100 */
[----:B------:R0:W2:Y:S01]  /*0250*/  SYNCS.EXCH.64 URZ, [UR8+0x18], UR6 ;  /* 0x00001806083f75b2 */ /* 0x0000a20008000100 */
[----:B------:R0:W3:Y:S01]  /*0260*/  SYNCS.EXCH.64 URZ, [UR8+0x8], UR4 ;  /* 0x00000804083f75b2 */ /* 0x0000e20008000100 */
[----:B------:R0:W4:Y:S01]  /*0270*/  SYNCS.EXCH.64 URZ, [UR8+0x20], UR6 ;  /* 0x00002006083f75b2 */ /* 0x0001220008000100 */
[----:B------:R0:W0:Y:S01]  /*0280*/  SYNCS.EXCH.64 URZ, [UR8+0x10], UR4 ;  /* 0x00001004083f75b2 */ /* 0x0000220008000100 */
[----:B------:R0:W0:Y:S01]  /*0290*/  SYNCS.EXCH.64 URZ, [UR8+0x28], UR6 ;  /* 0x00002806083f75b2 */ /* 0x0000220008000100 */
[----:B------:R-:W-:Y:S01]  /*02a0*/  NOP ;  /* 0x0000000000007918 */ /* 0x000fe20000000000 */
.L_x_2:
[----:B------:R-:W5:Y:S01]  /*02b0*/  SHFL.IDX PT, R6, R0, RZ, 0x1f ;  /* 0x00001fff00067589 */ /* 0x000f6200000e0000 */
[----:B------:R-:W-:Y:S01]  /*02c0*/  ELECT P0, URZ, PT ;  /* 0x00000000003f782f */ /* 0x000fe20003800000 */
[----:B------:R-:W-:Y:S01]  /*02d0*/  NOP ;  /* 0x0000000000007918 */ /* 0x000fe20000000000 */
[----:B------:R-:W-:Y:S01]  /*02e0*/  ELECT P1, URZ, PT ;  /* 0x00000000003f782f */ /* 0x000fe20003820000 */
[----:B------:R-:W1:Y:S01]  /*02f0*/  SHFL.IDX PT, R3, R0, RZ, 0x1f ;  /* 0x00001fff00037589 */ /* 0x000e6200000e0000 */
[----:B0-----:R-:W-:Y:S01]  /*0300*/  UMOV UR4, 0x20 ;  /* 0x0000002000047882 */ /* 0x001fe20000000000 */
[----:B------:R-:W-:Y:S01]  /*0310*/  UMOV UR11, 0x80 ;  /* 0x00000080000b7882 */ /* 0x000fe20000000000 */
[----:B------:R-:W-:Y:S01]  /*0320*/  NOP ;  /* 0x0000000000007918 */ /* 0x000fe20000000000 */
[----:B------:R-:W0:Y:S01]  /*0330*/  SHFL.IDX PT, R5, R5, RZ, 0x1f ;  /* 0x00001fff05057589 */ /* 0x000e2200000e0000 */
[C---:B------:R-:W-:Y:S01]  /*0340*/  VIADD R31, R7.reuse, 0xffffffff ;  /* 0xffffffff071f7836 */ /* 0x040fe20000000000 */
[----:B------:R-:W-:Y:S01]  /*0350*/  ULDC.64 UR36, c[0x0][0x208] ;  /* 0x0000820000247ab9 */ /* 0x000fe20000000a00 */
[----:B------:R-:W-:-:S03]  /*0360*/  ISETP.NE.AND P2, PT, R7, RZ, PT ;  /* 0x000000ff0700720c */ /* 0x000fc60003f45270 */
[----:B------:R-:W-:Y:S02]  /*0370*/  ISETP.GE.U32.AND P3, PT, R31, 0x2, PT ;  /* 0x000000021f00780c */ /* 0x000fe40003f66070 */
[----:B-----5:R-:W-:Y:S02]  /*0380*/  ISETP.NE.OR P0, PT, R6, RZ, !P0 ;  /* 0x000000ff0600720c */ /* 0x020fe40004705670 */
[----:B-1----:R-:W-:Y:S02]  /*0390*/  ISETP.NE.OR P1, PT, R3, RZ, !P1 ;  /* 0x000000ff0300720c */ /* 0x002fe40004f25670 */
[----:B------:R-:W-:Y:S02]  /*03a0*/  SHF.R.S32.HI R3, RZ, 0x1f, R2 ;  /* 0x0000001fff037819 */ /* 0x000fe40000011402 */
[----:B0-----:R-:W-:Y:S02]  /*03b0*/  R2UR UR43, R5 ;  /* 0x00000000052b72ca */ /* 0x001fe400000e0000 */
[----:B------:R-:W-:-:S05]  /*03c0*/  LEA.HI R3, R3, R2, RZ, 0x2 ;  /* 0x0000000203037211 */ /* 0x000fca00078f10ff */
[----:B------:R-:W-:Y:S01]  /*03d0*/  VOTEU.ALL UP0, P0 ;  /* 0x00000000003f7886 */ /* 0x000fe20000000000 */
[----:B------:R-:W-:Y:S01]  /*03e0*/  LOP3.LUT R3, R3, 0xfffffffc, RZ, 0xc0, !PT ;  /* 0xfffffffc03037812 */ /* 0x000fe200078ec0ff */
[----:B------:R-:W-:-:S03]  /*03f0*/  VOTEU.ALL UP1, P1 ;  /* 0x00000000003f7886 */ /* 0x000fc60000820000 */
[----:B------:R-:W0:Y:S01]  /*0400*/  @!UP0 S2UR UR7, SR_CgaCtaId ;  /* 0x00000000000789c3 */ /* 0x000e220000008800 */
[----:B------:R-:W-:Y:S01]  /*0410*/  @!UP0 UMOV UR6, 0x400 ;  /* 0x0000040000068882 */ /* 0x000fe20000000000 */
[----:B------:R-:W-:-:S04]  /*0420*/  @!UP0 UIADD3 UR4, -UR4, 0x100000, URZ ;  /* 0x0010000004048890 */ /* 0x000fc8000fffe13f */
[----:B------:R-:W-:Y:S02]  /*0430*/  @!UP0 USHF.L.U32 UR5, UR4, 0xb, URZ ;  /* 0x0000000b04058899 */ /* 0x000fe4000800063f */
[----:B------:R-:W-:Y:S01]  /*0440*/  @!UP0 USHF.L.U32 UR4, UR4, 0x1, URZ ;  /* 0x0000000104048899 */ /* 0x000fe2000800063f */
[----:B------:R-:W-:Y:S01]  /*0450*/  IMAD.IADD R14, R2, 0x1, -R3 ;  /* 0x00000001020e7824 */ /* 0x000fe200078e0a03 */
[----:B------:R-:W-:Y:S01]  /*0460*/  @!UP1 UMOV UR9, 0x400 ;  /* 0x0000040000099882 */ /* 0x000fe20000000000 */
[----:B------:R-:W-:Y:S01]  /*0470*/  VOTEU.ALL UP2, P1 ;  /* 0x00000000003f7886 */ /* 0x000fe20000840000 */
[----:B------:R-:W-:Y:S01]  /*0480*/  VOTEU.ALL UP3, P1 ;  /* 0x00000000003f7886 */ /* 0x000fe20000860000 */
[----:B------:R-:W-:Y:S01]  /*0490*/  VOTEU.ALL UP4, P1 ;  /* 0x00000000003f7886 */ /* 0x000fe20000880000 */
[----:B------:R-:W1:Y:S01]  /*04a0*/  @!UP1 S2UR UR10, SR_CgaCtaId ;  /* 0x00000000000a99c3 */ /* 0x000e620000008800 */
[----:B------:R-:W-:Y:S01]  /*04b0*/  VOTEU.ALL UP5, P1 ;  /* 0x00000000003f7886 */ /* 0x000fe200008a0000 */
[----:B------:R-:W-:-:S04]  /*04c0*/  SHF.R.S32.HI R3, RZ, 0x1f, R4 ;  /* 0x0000001fff037819 */ /* 0x000fc80000011404 */
[----:B------:R-:W-:-:S04]  /*04d0*/  LEA.HI R3, R3, R4, RZ, 0x7 ;  /* 0x0000000403037211 */ /* 0x000fc800078f38ff */
[----:B------:R-:W-:-:S05]  /*04e0*/  LOP3.LUT R3, R3, 0xffffff80, RZ, 0xc0, !PT ;  /* 0xffffff8003037812 */ /* 0x000fca00078ec0ff */
[----:B------:R-:W-:Y:S01]  /*04f0*/  IMAD.IADD R5, R4, 0x1, -R3 ;  /* 0x0000000104057824 */ /* 0x000fe200078e0a03 */
[----:B0-----:R-:W-:Y:S02]  /*0500*/  @!UP0 ULEA UR8, UR7, UR6, 0x18 ;  /* 0x0000000607088291 */ /* 0x001fe4000f8ec03f */
[----:B------:R-:W-:-:S04]  /*0510*/  @!UP1 UIADD3 UR6, -UR11, 0x100000, URZ ;  /* 0x001000000b069890 */ /* 0x000fc8000fffe13f */
[----:B------:R-:W-:Y:S02]  /*0520*/  @!UP1 USHF.L.U32 UR7, UR6, 0xb, URZ ;  /* 0x0000000b06079899 */ /* 0x000fe4000800063f */
[----:B------:R-:W-:Y:S01]  /*0530*/  @!UP1 USHF.L.U32 UR6, UR6, 0x1, URZ ;  /* 0x0000000106069899 */ /* 0x000fe2000800063f */
[----:B------:R-:W-:Y:S01]  /*0540*/  VOTEU.ALL UP0, P0 ;  /* 0x00000000003f7886 */ /* 0x000fe20000000000 */
[----:B-1----:R-:W-:Y:S01]  /*0550*/  @!UP1 ULEA UR9, UR10, UR9, 0x18 ;  /* 0x000000090a099291 */ /* 0x002fe2000f8ec03f */
[----:B------:R-:W-:Y:S02]  /*0560*/  VOTEU.ALL UP1, P0 ;  /* 0x00000000003f7886 */ /* 0x000fe40000020000 */
[----:B------:R-:W-:Y:S01]  /*0570*/  ULDC.64 UR10, c[0x0][0x598] ;  /* 0x00016600000a7ab9 */ /* 0x000fe20000000a00 */
[----:B------:R-:W-:Y:S01]  /*0580*/  ISETP.NE.AND P0, PT, R14, 0x3, PT ;  /* 0x000000030e00780c */ /* 0x000fe20003f05270 */
[----:B------:R-:W0:Y:S02]  /*0590*/  FENCE.VIEW.ASYNC.S ;  /* 0x00000000000073c6 */ /* 0x000e240000000000 */
[----:B0-----:R0:W2:Y:S01]  /*05a0*/  @!UP0 SYNCS.EXCH.64 URZ, [UR8+0x60], UR4 ;  /* 0x00006004083f85b2 */ /* 0x0010a20008000100 */
[----:B------:R-:W-:-:S02]  /*05b0*/  ISETP.NE.U32.AND P1, PT, RZ, UR10, PT ;  /* 0x0000000aff007c0c */ /* 0x000fc4000bf25070 */
[----:B------:R-:W-:Y:S02]  /*05c0*/  ISETP.EQ.OR P0, PT, R14, RZ, !P0 ;  /* 0x000000ff0e00720c */ /* 0x000fe40004702670 */
[----:B------:R-:W-:Y:S02]  /*05d0*/  ISETP.NE.AND.EX P1, PT, RZ, UR11, PT, P1 ;  /* 0x0000000bff007c0c */ /* 0x000fe4000bf25310 */
[----:B------:R-:W-:-:S04]  /*05e0*/  ISETP.EQ.AND P0, PT, R7, RZ, P0 ;  /* 0x000000ff0700720c */ /* 0x000fc80000702270 */
[----:B------:R-:W-:-:S04]  /*05f0*/  SEL R23, RZ, 0x1, !P0 ;  /* 0x00000001ff177807 */ /* 0x000fc80004000000 */
[----:B------:R-:W-:Y:S01]  /*0600*/  SEL R23, R23, 0x2, P3 ;  /* 0x0000000217177807 */ /* 0x000fe20001800000 */
[----:B------:R0:W2:Y:S01]  /*0610*/  @!UP1 SYNCS.EXCH.64 URZ, [UR8+0x68], UR4 ;  /* 0x00006804083f95b2 */ /* 0x0000a20008000100 */
[----:B------:R-:W-:Y:S01]  /*0620*/  NOP ;  /* 0x0000000000007918 */ /* 0x000fe20000000000 */
[----:B------:R0:W2:Y:S01]  /*0630*/  @!UP2 SYNCS.EXCH.64 URZ, [UR9+0x40], UR6 ;  /* 0x00004006093fa5b2 */ /* 0x0000a20008000100 */
[----:B------:R0:W2:Y:S01]  /*0640*/  @!UP3 SYNCS.EXCH.64 URZ, [UR9+0x48], UR6 ;  /* 0x00004806093fb5b2 */ /* 0x0000a20008000100 */
[----:B------:R0:W2:Y:S01]  /*0650*/  @!UP4 SYNCS.EXCH.64 URZ, [UR9+0x50], UR6 ;  /* 0x00005006093fc5b2 */ /* 0x0000a20008000100 */
[----:B------:R0:W2:Y:S01]  /*0660*/  @!UP5 SYNCS.EXCH.64 URZ, [UR9+0x58], UR6 ;  /* 0x00005806093fd5b2 */ /* 0x0000a20008000100 */
[----:B------:R-:W-:Y:S01]  /*0670*/  NOP ;  /* 0x0000000000007918 */ /* 0x000fe20000000000 */
[----:B--234-:R-:W-:Y:S06]  /*0680*/  BAR.SYNC.DEFER_BLOCKING 0x0 ;  /* 0x0000000000007b1d */ /* 0x01cfec0000010000 */
[----:B0-----:R-:W-:Y:S05]  /*0690*/  @!P1 BRA `(.L_x_3) ;  /* 0x00000000001c9947 */ /* 0x001fea0003800000 */
[----:B------:R-:W0:Y:S02]  /*06a0*/  LDC.64 R2, c[0x0][0x598] ;  /* 0x00016600ff027b82 */ /* 0x000e240000000a00 */
[----:B0-----:R-:W2:Y:S02]  /*06b0*/  LDG.E.64 R2, desc[UR36][R2.64] ;  /* 0x0000002402027981 */ /* 0x001ea4000c1e1b00 */
[----:B--2---:R-:W-:-:S04]  /*06c0*/  ISETP.NE.U32.AND P0, PT, R2, RZ, PT ;  /* 0x000000ff0200720c */ /* 0x004fc80003f05070 */
[----:B------:R-:W-:-:S13]  /*06d0*/  ISETP.NE.AND.EX P0, PT, R3, RZ, PT, P0 ;  /* 0x000000ff0300720c */ /* 0x000fda0003f05300 */
[----:B------:R-:W-:Y:S05]  /*06e0*/  @!P0 BRA `(.L_x_3) ;  /* 0x0000000000088947 */ /* 0x000fea0003800000 */
[----:B------:R1:W5:Y:S01]  /*06f0*/  LD.E R56, desc[UR36][R2.64] ;  /* 0x0000002402387980 */ /* 0x000362000c101900 */
[----:B------:R-:W-:Y:S05]  /*0700*/  BRA `(.L_x_4) ;  /* 0x0000000000247947 */ /* 0x000fea0003800000 */
.L_x_3:
[----:B------:R-:W-:Y:S02]  /*0710*/  ULDC.64 UR4, c[0x0][0x588] ;  /* 0x0001620000047ab9 */ /* 0x000fe40000000a00 */
[----:B------:R-:W-:-:S04]  /*0720*/  ISETP.NE.U32.AND P0, PT, RZ, UR4, PT ;  /* 0x00000004ff007c0c */ /* 0x000fc8000bf05070 */
[----:B------:R-:W-:-:S13]  /*0730*/  ISETP.NE.AND.EX P0, PT, RZ, UR5, PT, P0 ;  /* 0x00000005ff007c0c */ /* 0x000fda000bf05300 */
[----:B------:R-:W-:Y:S05]  /*0740*/  @!P0 BRA `(.L_x_5) ;  /* 0x00000000000c8947 */ /* 0x000fea0003800000 */
[----:B------:R-:W0:Y:S02]  /*0750*/  LDC.64 R56, c[0x0][0x588] ;  /* 0x00016200ff387b82 */ /* 0x000e240000000a00 */
[----:B0-----:R0:W5:Y:S01]  /*0760*/  LDG.E R56, desc[UR36][R56.64] ;  /* 0x0000002438387981 */ /* 0x001162000c1e1900 */
[----:B------:R-:W-:Y:S05]  /*0770*/  BRA `(.L_x_4) ;  /* 0x0000000000087947 */ /* 0x000fea0003800000 */
.L_x_5:
[----:B------:R-:W-:Y:S02]  /*0780*/  ULDC UR4, c[0x0][0x580] ;  /* 0x0001600000047ab9 */ /* 0x000fe40000000800 */
[----:B------:R-:W-:-:S07]  /*0790*/  IMAD.U32 R56, RZ, RZ, UR4 ;  /* 0x00000004ff387e24 */ /* 0x000fce000f8e00ff */
.L_x_4:
[----:B------:R-:W-:Y:S02]  /*07a0*/  ULDC.64 UR4, c[0x0][0x5a0] ;  /* 0x0001680000047ab9 */ /* 0x000fe40000000a00 */
[----:B------:R-:W-:-:S04]  /*07b0*/  ISETP.NE.U32.AND P0, PT, RZ, UR4, PT ;  /* 0x00000004ff007c0c */ /* 0x000fc8000bf05070 */
[----:B------:R-:W-:-:S13]  /*07c0*/  ISETP.NE.AND.EX P0, PT, RZ, UR5, PT, P0 ;  /* 0x00000005ff007c0c */ /* 0x000fda000bf05300 */
[----:B------:R-:W-:Y:S05]  /*07d0*/  @!P0 BRA `(.L_x_6) ;  /* 0x00000000001c8947 */ /* 0x000fea0003800000 */
[----:B-1----:R-:W1:Y:S02]  /*07e0*/  LDC.64 R2, c[0x0][0x5a0] ;  /* 0x00016800ff027b82 */ /* 0x002e640000000a00 */
[----:B-1----:R-:W2:Y:S02]  /*07f0*/  LDG.E.64 R2, desc[UR36][R2.64] ;  /* 0x0000002402027981 */ /* 0x002ea4000c1e1b00 */
[----:B--2---:R-:W-:-:S04]  /*0800*/  ISETP.NE.U32.AND P0, PT, R2, RZ, PT ;  /* 0x000000ff0200720c */ /* 0x004fc80003f05070 */
[----:B------:R-:W-:-:S13]  /*0810*/  ISETP.NE.AND.EX P0, PT, R3, RZ, PT, P0 ;  /* 0x000000ff0300720c */ /* 0x000fda0003f05300 */
[----:B------:R-:W-:Y:S05]  /*0820*/  @!P0 BRA `(.L_x_6) ;  /* 0x0000000000088947 */ /* 0x000fea0003800000 */
[----:B0-----:R2:W5:Y:S01]  /*0830*/  LD.E R57, desc[UR36][R2.64] ;  /* 0x0000002402397980 */ /* 0x001562000c101900 */
[----:B------:R-:W-:Y:S05]  /*0840*/  BRA `(.L_x_7) ;  /* 0x0000000000247947 */ /* 0x000fea0003800000 */
.L_x_6:
[----:B------:R-:W-:Y:S02]  /*0850*/  ULDC.64 UR4, c[0x0][0x590] ;  /* 0x0001640000047ab9 */ /* 0x000fe40000000a00 */
[----:B------:R-:W-:-:S04]  /*0860*/  ISETP.NE.U32.AND P0, PT, RZ, UR4, PT ;  /* 0x00000004ff007c0c */ /* 0x000fc8000bf05070 */
[----:B------:R-:W-:-:S13]  /*0870*/  ISETP.NE.AND.EX P0, PT, RZ, UR5, PT, P0 ;  /* 0x00000005ff007c0c */ /* 0x000fda000bf05300 */
[----:B------:R-:W-:Y:S05]  /*0880*/  @!P0 BRA `(.L_x_8) ;  /* 0x00000000000c8947 */ /* 0x000fea0003800000 */
[----:B-1----:R-:W0:Y:S02]  /*0890*/  LDC.64 R2, c[0x0][0x590] ;  /* 0x00016400ff027b82 */ /* 0x002e240000000a00 */
[----:B0-----:R0:W5:Y:S01]  /*08a0*/  LDG.E R57, desc[UR36][R2.64] ;  /* 0x0000002402397981 */ /* 0x001162000c1e1900 */
[----:B------:R-:W-:Y:S05]  /*08b0*/  BRA `(.L_x_7) ;  /* 0x0000000000087947 */ /* 0x000fea0003800000 */
.L_x_8:
[----:B------:R-:W-:Y:S02]  /*08c0*/  ULDC UR4, c[0x0][0x584] ;  /* 0x0001610000047ab9 */ /* 0x000fe40000000800 */
[----:B0-----:R-:W-:-:S07]  /*08d0*/  IMAD.U32 R57, RZ, RZ, UR4 ;  /* 0x00000004ff397e24 */ /* 0x001fce000f8e00ff */
.L_x_7:
[----:B012---:R-:W0:Y:S01]  /*08e0*/  LDC R2, c[0x0][0x65c] ;  /* 0x00019700ff027b82 */ /* 0x007e220000000800 */
[----:B------:R-:W1:Y:S01]  /*08f0*/  S2R R15, SR_CTAID.Y ;  /* 0x00000000000f7919 */ /* 0x000e620000002600 */
[----:B------:R-:W-:Y:S01]  /*0900*/  ULDC UR6, c[0x0][0x28c] ;  /* 0x0000a30000067ab9 */ /* 0x000fe20000000800 */
[----:B------:R-:W-:Y:S01]  /*0910*/  ISETP.NE.AND P0, PT, R7, 0x2, PT ;  /* 0x000000020700780c */ /* 0x000fe20003f05270 */
[----:B------:R-:W-:Y:S01]  /*0920*/  UIADD3 UR6, UR6, 0x3f, URZ ;  /* 0x0000003f06067890 */ /* 0x000fe2000fffe03f */
[----:B------:R-:W2:Y:S01]  /*0930*/  S2R R6, SR_CTAID.X ;  /* 0x0000000000067919 */ /* 0x000ea20000002500 */
[----:B------:R-:W-:Y:S01]  /*0940*/  UMOV UR38, URZ ;  /* 0x0000003f00267c82 */ /* 0x000fe20008000000 */
[----:B------:R-:W-:Y:S01]  /*0950*/  UMOV UR39, URZ ;  /* 0x0000003f00277c82 */ /* 0x000fe20008000000 */
[----:B------:R-:W-:Y:S01]  /*0960*/  USHF.R.S32.HI UR7, URZ, 0x1f, UR6 ;  /* 0x0000001f3f077899 */ /* 0x000fe20008011406 */
[----:B------:R-:W-:-:S03]  /*0970*/  ULDC.64 UR8, c[0x0][0x650] ;  /* 0x0001940000087ab9 */ /* 0x000fc60000000a00 */
[----:B------:R-:W-:-:S04]  /*0980*/  ULEA.HI UR7, UR7, UR6, URZ, 0x6 ;  /* 0x0000000607077291 */ /* 0x000fc8000f8f303f */
[----:B------:R-:W-:Y:S01]  /*0990*/  USHF.R.S32.HI UR40, URZ, 0x6, UR7 ;  /* 0x000000063f287899 */ /* 0x000fe20008011407 */
[----:B0-----:R-:W-:-:S13]  /*09a0*/  ISETP.NE.AND P1, PT, R2, 0x1, PT ;  /* 0x000000010200780c */ /* 0x001fda0003f25270 */
[----:B------:R-:W2:Y:S01]  /*09b0*/  @P1 LDC R17, c[0x0][0x10] ;  /* 0x00000400ff111b82 */ /* 0x000ea20000000800 */
[----:B-1----:R-:W-:Y:S02]  /*09c0*/  @P1 IMAD.MOV.U32 R8, RZ, RZ, R15 ;  /* 0x000000ffff081224 */ /* 0x002fe400078e000f */
[----:B------:R-:W-:Y:S02]  /*09d0*/  @P1 IMAD.MOV.U32 R9, RZ, RZ, RZ ;  /* 0x000000ffff091224 */ /* 0x000fe400078e00ff */
[----:B------:R-:W-:-:S03]  /*09e0*/  @P1 IMAD.MOV.U32 R7, RZ, RZ, RZ ;  /* 0x000000ffff071224 */ /* 0x000fc600078e00ff */
[----:B------:R-:W0:Y:S01]  /*09f0*/  @!P1 LDC R3, c[0x0][0xc] ;  /* 0x00000300ff039b82 */ /* 0x000e220000000800 */
[----:B------:R-:W-:Y:S01]  /*0a00*/  ULDC UR4, c[0x0][0xc] ;  /* 0x0000030000047ab9 */ /* 0x000fe20000000800 */
[----:B------:R-:W-:Y:S02]  /*0a10*/  ULDC UR5, c[0x0][0x10] ;  /* 0x0000040000057ab9 */ /* 0x000fe40000000800 */
[----:B------:R-:W-:-:S04]  /*0a20*/  UIMAD.WIDE.U32 UR4, UR4, UR5, URZ ;  /* 0x00000005040472a5 */ /* 0x000fc8000f8e003f */
[----:B------:R-:W1:Y:S01]  /*0a30*/  LDC R0, c[0x0][0x14] ;  /* 0x00000500ff007b82 */ /* 0x000e620000000800 */
[----:B--2---:R-:W-:-:S04]  /*0a40*/  @P1 IMAD.WIDE.U32 R16, R6, R17, R8 ;  /* 0x0000001106101225 */ /* 0x004fc800078e0008 */
[----:B------:R-:W-:Y:S02]  /*0a50*/  @P1 IMAD.IADD R17, R17, 0x1, R7 ;  /* 0x0000000111111824 */ /* 0x000fe400078e0207 */
[----:B------:R-:W-:Y:S02]  /*0a60*/  IMAD.MOV.U32 R7, RZ, RZ, RZ ;  /* 0x000000ffff077224 */ /* 0x000fe400078e00ff */
[----:B0-----:R-:W-:-:S04]  /*0a70*/  @!P1 IMAD.WIDE.U32 R8, R3, R15, R6 ;  /* 0x0000000f03089225 */ /* 0x001fc800078e0006 */
[----:B------:R-:W-:Y:S02]  /*0a80*/  @!P1 IMAD.MOV.U32 R16, RZ, RZ, R8 ;  /* 0x000000ffff109224 */ /* 0x000fe400078e0008 */
[----:B-1----:R-:W-:-:S04]  /*0a90*/  IMAD.WIDE.U32 R10, R0, UR4, RZ ;  /* 0x00000004000a7c25 */ /* 0x002fc8000f8e00ff */
[----:B------:R-:W-:Y:S01]  /*0aa0*/  IMAD R3, R0, UR5, RZ ;  /* 0x0000000500037c24 */ /* 0x000fe2000f8e02ff */
[----:B------:R0:W-:Y:S01]  /*0ab0*/  STL.64 [R1], R10 ;  /* 0x0000000a01007387 */ /* 0x0001e20000100a00 */
[----:B------:R-:W-:Y:S02]  /*0ac0*/  @!P1 IMAD.MOV.U32 R17, RZ, RZ, R9 ;  /* 0x000000ffff119224 */ /* 0x000fe400078e0009 */
[----:B------:R-:W-:Y:S01]  /*0ad0*/  IMAD.IADD R0, R11, 0x1, R3 ;  /* 0x000000010b007824 */ /* 0x000fe200078e0203 */
[----:B------:R-:W-:Y:S06]  /*0ae0*/  @P0 BRA `(.L_x_9) ;  /* 0x0000000000200947 */ /* 0x000fec0003800000 */
[----:B------:R-:W-:Y:S01]  /*0af0*/  UISETP.GE.U32.AND UP0, UPT, UR40, 0x3, UPT ;  /* 0x000000032800788c */ /* 0x000fe2000bf06070 */
[----:B------:R-:W-:Y:S01]  /*0b00*/  IADD3 R16, P0, R16, R10, RZ ;  /* 0x0000000a10107210 */ /* 0x000fe20007f1e0ff */
[----:B------:R-:W-:Y:S01]  /*0b10*/  UIMAD.WIDE.U32 UR4, UR40, -0x55555555, URZ ;  /* 0xaaaaaaab280478a5 */ /* 0x000fe2000f8e003f */
[----:B------:R-:W-:-:S03]  /*0b20*/  UMOV UR39, URZ ;  /* 0x0000003f00277c82 */ /* 0x000fc60008000000 */
[----:B------:R-:W-:Y:S01]  /*0b30*/  USHF.R.U32.HI UR4, URZ, 0x1, UR5 ;  /* 0x000000013f047899 */ /* 0x000fe20008011605 */
[----:B------:R-:W-:-:S03]  /*0b40*/  IMAD.X R17, R0, 0x1, R17, P0 ;  /* 0x0000000100117824 */ /* 0x000fc600000e0611 */
[----:B------:R-:W-:Y:S02]  /*0b50*/  UIMAD UR38, UR4, -0x3, UR40 ;  /* 0xfffffffd042678a4 */ /* 0x000fe4000f8e0228 */
[----:B------:R-:W-:-:S12]  /*0b60*/  @UP0 ULOP3.LUT UR39, UR4, 0x1, URZ, 0xc0, !UPT ;  /* 0x0000000104270892 */ /* 0x000fd8000f8ec03f */
.L_x_9:
[----:B------:R-:W-:Y:S01]  /*0b70*/  ISETP.GE.U32.AND P0, PT, R16, UR8, PT ;  /* 0x0000000810007c0c */ /* 0x000fe2000bf06070 */
[----:B------:R-:W-:Y:S01]  /*0b80*/  IMAD.MOV.U32 R22, RZ, RZ, -0x1 ;  /* 0xffffffffff167424 */ /* 0x000fe200078e00ff */
[----:B------:R-:W-:Y:S01]  /*0b90*/  PRMT R3, RZ, 0x7610, R3 ;  /* 0x00007610ff037816 */ /* 0x000fe20000000003 */
[----:B------:R-:W-:Y:S01]  /*0ba0*/  IMAD.MOV.U32 R18, RZ, RZ, -0x1 ;  /* 0xffffffffff127424 */ /* 0x000fe200078e00ff */
[----:B------:R-:W-:Y:S01]  /*0bb0*/  ISETP.GE.U32.AND.EX P0, PT, R17, UR9, PT, P0 ;  /* 0x0000000911007c0c */ /* 0x000fe2000bf06100 */
[----:B------:R-:W-:-:S12]  /*0bc0*/  IMAD.MOV.U32 R19, RZ, RZ, -0x1 ;  /* 0xffffffffff137424 */ /* 0x000fd800078e00ff */
[----:B------:R-:W-:Y:S05]  /*0bd0*/  @P0 BRA `(.L_x_10) ;  /* 0x0000000400580947 */ /* 0x000fea0003800000 */
[----:B------:R-:W1:Y:S01]  /*0be0*/  LDC.64 R20, c[0x0][0x628] ;  /* 0x00018a00ff147b82 */ /* 0x000e620000000a00 */
[----:B------:R-:W-:Y:S02]  /*0bf0*/  IMAD.MOV.U32 R8, RZ, RZ, R16 ;  /* 0x000000ffff087224 */ /* 0x000fe400078e0010 */
[----:B------:R-:W-:-:S05]  /*0c00*/  IMAD.MOV.U32 R9, RZ, RZ, R17 ;  /* 0x000000ffff097224 */ /* 0x000fca00078e0011 */
[----:B------:R-:W2:Y:S08]  /*0c10*/  LDC R18, c[0x0][0x630] ;  /* 0x00018c00ff127b82 */ /* 0x000eb00000000800 */
[----:B------:R-:W3:Y:S01]  /*0c20*/  LDC.64 R24, c[0x0][0x620] ;  /* 0x00018800ff187b82 */ /* 0x000ee20000000a00 */
[----:B-1----:R-:W-:-:S04]  /*0c30*/  ISETP.NE.U32.AND P0, PT, R20, RZ, PT ;  /* 0x000000ff1400720c */ /* 0x002fc80003f05070 */
[----:B------:R-:W-:-:S13]  /*0c40*/  ISETP.NE.AND.EX P0, PT, R21, RZ, PT, P0 ;  /* 0x000000ff1500720c */ /* 0x000fda0003f05300 */
[----:B--23--:R-:W-:Y:S05]  /*0c50*/  @!P0 BRA `(.L_x_11) ;  /* 0x0000000000288947 */ /* 0x00cfea0003800000 */
[----:B------:R-:W1:Y:S02]  /*0c60*/  LDC R3, c[0x0][0x634] ;  /* 0x00018d00ff037b82 */ /* 0x000e640000000800 */
[----:B-1----:R-:W-:-:S05]  /*0c70*/  IADD3 R3, P0, R16, R3, RZ ;  /* 0x0000000310037210 */ /* 0x002fca0007f1e0ff */
[----:B------:R-:W-:-:S04]  /*0c80*/  IMAD.X R19, RZ, RZ, R17, P0 ;  /* 0x000000ffff137224 */ /* 0x000fc800000e0611 */
[----:B------:R-:W-:-:S04]  /*0c90*/  IMAD.WIDE.U32 R8, R19, R20, RZ ;  /* 0x0000001413087225 */ /* 0x000fc800078e00ff */
[----:B0-----:R-:W-:-:S04]  /*0ca0*/  IMAD.WIDE.U32 R10, P0, R3, R21, R8 ;  /* 0x00000015030a7225 */ /* 0x001fc80007800008 */
[----:B------:R-:W-:-:S04]  /*0cb0*/  IMAD.WIDE.U32 R8, R3, R20, RZ ;  /* 0x0000001403087225 */ /* 0x000fc800078e00ff */
[----:B------:R-:W-:Y:S01]  /*0cc0*/  IMAD.X R13, RZ, RZ, RZ, P0 ;  /* 0x000000ffff0d7224 */ /* 0x000fe200000e06ff */
[----:B------:R-:W-:Y:S01]  /*0cd0*/  IADD3 RZ, P0, R9, R10, RZ ;  /* 0x0000000a09ff7210 */ /* 0x000fe20007f1e0ff */
[----:B------:R-:W-:-:S04]  /*0ce0*/  IMAD.MOV.U32 R12, RZ, RZ, R11 ;  /* 0x000000ffff0c7224 */ /* 0x000fc800078e000b */
[----:B------:R-:W-:-:S08]  /*0cf0*/  IMAD.WIDE.U32.X R8, R19, R21, R12, P0 ;  /* 0x0000001513087225 */ /* 0x000fd000000e040c */
.L_x_11:
[-CC-:B------:R-:W-:Y:S01]  /*0d00*/  SHF.R.U64 R30, R8, R18.reuse, R9.reuse ;  /* 0x00000012081e7219 */ /* 0x180fe20000001209 */
[----:B------:R-:W1:Y:S01]  /*0d10*/  LDC R12, c[0x0][0x618] ;  /* 0x00018600ff0c7b82 */ /* 0x000e620000000800 */
[----:B------:R-:W-:Y:S01]  /*0d20*/  SHF.R.U32.HI R7, RZ, R18, R9 ;  /* 0x00000012ff077219 */ /* 0x000fe20000011609 */
[----:B------:R-:W-:Y:S01]  /*0d30*/  ULDC UR4, c[0x0][0x150] ;  /* 0x0000540000047ab9 */ /* 0x000fe20000000800 */
[----:B0-----:R-:W-:Y:S02]  /*0d40*/  IADD3 R11, P0, RZ, -R30, RZ ;  /* 0x8000001eff0b7210 */ /* 0x001fe40007f1e0ff */
[----:B------:R-:W-:-:S03]  /*0d50*/  I2FP.F32.U32 R3, R6 ;  /* 0x0000000600037245 */ /* 0x000fc60000201000 */
[----:B------:R-:W0:Y:S01]  /*0d60*/  LDC.64 R26, c[0x0][0x640] ;  /* 0x00019000ff1a7b82 */ /* 0x000e220000000a00 */
[----:B------:R-:W-:Y:S02]  /*0d70*/  IMAD.X R13, RZ, RZ, ~R7, P0 ;  /* 0x000000ffff0d7224 */ /* 0x000fe400000e0e07 */
[----:B------:R-:W-:Y:S01]  /*0d80*/  FMUL R3, R3, UR4 ;  /* 0x0000000403037c20 */ /* 0x000fe20008400000 */
[----:B------:R-:W-:Y:S01]  /*0d90*/  IMAD.WIDE.U32 R8, R11, R24, R16 ;  /* 0x000000180b087225 */ /* 0x000fe200078e0010 */
[----:B------:R-:W-:-:S03]  /*0da0*/  ULDC UR4, c[0x0][0x154] ;  /* 0x0000550000047ab9 */ /* 0x000fc60000000800 */
[----:B------:R-:W-:Y:S01]  /*0db0*/  IMAD R10, R13, R24, RZ ;  /* 0x000000180d0a7224 */ /* 0x000fe200078e02ff */
[----:B------:R-:W2:Y:S01]  /*0dc0*/  LDC R7, c[0x0][0x144] ;  /* 0x00005100ff077b82 */ /* 0x000ea20000000800 */
[----:B------:R-:W3:Y:S02]  /*0dd0*/  F2I.U32.TRUNC.NTZ R3, R3 ;  /* 0x0000000300037305 */ /* 0x000ee4000020f000 */
[----:B------:R-:W-:-:S04]  /*0de0*/  IMAD R11, R11, R25, R10 ;  /* 0x000000190b0b7224 */ /* 0x000fc800078e020a */
[----:B------:R-:W-:Y:S01]  /*0df0*/  IMAD.IADD R9, R9, 0x1, R11 ;  /* 0x0000000109097824 */ /* 0x000fe200078e020b */
[----:B------:R-:W4:Y:S01]  /*0e00*/  LDC R18, c[0x0][0x608] ;  /* 0x00018200ff127b82 */ /* 0x000f220000000800 */
[----:B------:R-:W-:-:S03]  /*0e10*/  IMAD.MOV.U32 R11, RZ, RZ, -0x1 ;  /* 0xffffffffff0b7424 */ /* 0x000fc600078e00ff */
[-C--:B-1----:R-:W-:Y:S02]  /*0e20*/  SHF.R.U64 R22, R8, R12.reuse, R9 ;  /* 0x0000000c08167219 */ /* 0x082fe40000001209 */
[----:B------:R-:W-:Y:S02]  /*0e30*/  I2FP.F32.U32 R8, R15 ;  /* 0x0000000f00087245 */ /* 0x000fe40000201000 */
[----:B------:R-:W1:Y:S01]  /*0e40*/  LDC R24, c[0x0][0x658] ;  /* 0x00019600ff187b82 */ /* 0x000e620000000800 */
[----:B0-----:R-:W-:Y:S01]  /*0e50*/  ISETP.NE.U32.AND P0, PT, R26, RZ, PT ;  /* 0x000000ff1a00720c */ /* 0x001fe20003f05070 */
[----:B---3--:R-:W-:Y:S01]  /*0e60*/  IMAD.MOV R10, RZ, RZ, -R3 ;  /* 0x000000ffff0a7224 */ /* 0x008fe200078e0a03 */
[----:B------:R-:W-:Y:S01]  /*0e70*/  SHF.R.U32.HI R9, RZ, R12, R9 ;  /* 0x0000000cff097219 */ /* 0x000fe20000011609 */
[----:B------:R-:W-:Y:S01]  /*0e80*/  FMUL R8, R8, UR4 ;  /* 0x0000000408087c20 */ /* 0x000fe20008400000 */
[----:B------:R-:W-:-:S03]  /*0e90*/  ISETP.NE.AND.EX P0, PT, R27, RZ, PT, P0 ;  /* 0x000000ff1b00720c */ /* 0x000fc60003f05300 */
[----:B------:R-:W0:Y:S01]  /*0ea0*/  LDC R20, c[0x0][0x148] ;  /* 0x00005200ff147b82 */ /* 0x000e220000000800 */
[----:B--2---:R-:W-:-:S07]  /*0eb0*/  IMAD R3, R7, R10, R6 ;  /* 0x0000000a07037224 */ /* 0x004fce00078e0206 */
[----:B------:R-:W2:Y:S01]  /*0ec0*/  LDC R21, c[0x0][0x600] ;  /* 0x00018000ff157b82 */ /* 0x000ea20000000800 */
[-CC-:B----4-:R-:W-:Y:S02]  /*0ed0*/  SHF.R.U64 R32, R22, R18.reuse, R9.reuse ;  /* 0x0000001216207219 */ /* 0x190fe40000001209 */
[----:B------:R-:W-:Y:S01]  /*0ee0*/  SHF.R.U32.HI R7, RZ, R18, R9 ;  /* 0x00000012ff077219 */ /* 0x000fe20000011609 */
[----:B------:R-:W-:Y:S01]  /*0ef0*/  IMAD.MOV.U32 R9, RZ, RZ, 0x1 ;  /* 0x00000001ff097424 */ /* 0x000fe200078e00ff */
[----:B------:R3:W4:Y:S03]  /*0f00*/  F2I.U32.TRUNC.NTZ R18, R8 ;  /* 0x0000000800127305 */ /* 0x000726000020f000 */
[----:B------:R-:W0:Y:S01]  /*0f10*/  LDC R25, c[0x0][0x648] ;  /* 0x00019200ff197b82 */ /* 0x000e220000000800 */
[-C--:B-1----:R-:W-:Y:S02]  /*0f20*/  SHF.L.U32 R6, R11, R24.reuse, RZ ;  /* 0x000000180b067219 */ /* 0x082fe400000006ff */
[----:B------:R-:W-:-:S02]  /*0f30*/  SHF.R.U64 R34, R32, R24, R7 ;  /* 0x0000001820227219 */ /* 0x000fc40000001207 */
[----:B------:R-:W-:Y:S02]  /*0f40*/  LOP3.LUT R13, RZ, R6, RZ, 0x33, !PT ;  /* 0x00000006ff0d7212 */ /* 0x000fe400078e33ff */
[-C--:B------:R-:W-:Y:S01]  /*0f50*/  SHF.R.U32.HI R7, RZ, R24.reuse, R7 ;  /* 0x00000018ff077219 */ /* 0x080fe20000011607 */
[----:B------:R-:W1:Y:S01]  /*0f60*/  LDC R29, c[0x0][0x638] ;  /* 0x00018e00ff1d7b82 */ /* 0x000e620000000800 */
[----:B------:R-:W-:Y:S01]  /*0f70*/  SHF.L.U32 R12, R9, R24, RZ ;  /* 0x00000018090c7219 */ /* 0x000fe200000006ff */
[----:B------:R-:W-:-:S06]  /*0f80*/  IMAD.MOV.U32 R6, RZ, RZ, R34 ;  /* 0x000000ffff067224 */ /* 0x000fcc00078e0022 */
[----:B------:R-:W0:Y:S01]  /*0f90*/  LDC R28, c[0x0][0x610] ;  /* 0x00018400ff1c7b82 */ /* 0x000e220000000800 */
[----:B---34-:R-:W-:Y:S05]  /*0fa0*/  @!P0 BRA `(.L_x_12) ;  /* 0x0000000000288947 */ /* 0x018fea0003800000 */
[----:B------:R-:W3:Y:S02]  /*0fb0*/  LDC R11, c[0x0][0x64c] ;  /* 0x00019300ff0b7b82 */ /* 0x000ee40000000800 */
[----:B---3--:R-:W-:-:S05]  /*0fc0*/  IADD3 R11, P0, R34, R11, RZ ;  /* 0x0000000b220b7210 */ /* 0x008fca0007f1e0ff */
[----:B------:R-:W-:-:S04]  /*0fd0*/  IMAD.X R19, RZ, RZ, R7, P0 ;  /* 0x000000ffff137224 */ /* 0x000fc800000e0607 */
[----:B------:R-:W-:-:S04]  /*0fe0*/  IMAD.WIDE.U32 R6, R19, R26, RZ ;  /* 0x0000001a13067225 */ /* 0x000fc800078e00ff */
[----:B------:R-:W-:-:S04]  /*0ff0*/  IMAD.WIDE.U32 R8, P0, R11, R27, R6 ;  /* 0x0000001b0b087225 */ /* 0x000fc80007800006 */
[----:B------:R-:W-:-:S04]  /*1000*/  IMAD.WIDE.U32 R6, R11, R26, RZ ;  /* 0x0000001a0b067225 */ /* 0x000fc800078e00ff */
[----:B------:R-:W-:Y:S01]  /*1010*/  IMAD.X R11, RZ, RZ, RZ, P0 ;  /* 0x000000ffff0b7224 */ /* 0x000fe200000e06ff */
[----:B------:R-:W-:Y:S01]  /*1020*/  IADD3 RZ, P0, R7, R8, RZ ;  /* 0x0000000807ff7210 */ /* 0x000fe20007f1e0ff */
[----:B------:R-:W-:-:S04]  /*1030*/  IMAD.MOV.U32 R10, RZ, RZ, R9 ;  /* 0x000000ffff0a7224 */ /* 0x000fc800078e0009 */
[----:B------:R-:W-:-:S08]  /*1040*/  IMAD.WIDE.U32.X R6, R19, R27, R10, P0 ;  /* 0x0000001b13067225 */ /* 0x000fd000000e040a */
.L_x_12:
[----:B0-----:R-:W-:Y:S01]  /*1050*/  SHF.R.U64 R6, R6, R25, R7 ;  /* 0x0000001906067219 */ /* 0x001fe20000001207 */
[----:B--2---:R-:W-:Y:S01]  /*1060*/  VIADD R7, R21, 0xffffffff ;  /* 0xffffffff15077836 */ /* 0x004fe20000000000 */
[----:B------:R-:W-:Y:S01]  /*1070*/  LOP3.LUT R13, R32, R13, RZ, 0xc0, !PT ;  /* 0x0000000d200d7212 */ /* 0x000fe200078ec0ff */
[----:B------:R-:W-:Y:S02]  /*1080*/  IMAD.MOV R18, RZ, RZ, -R18 ;  /* 0x000000ffff127224 */ /* 0x000fe400078e0a12 */
[----:B------:R-:W-:Y:S01]  /*1090*/  IMAD.MOV R8, RZ, RZ, -R6 ;  /* 0x000000ffff087224 */ /* 0x000fe200078e0a06 */
[----:B------:R-:W-:Y:S01]  /*10a0*/  LOP3.LUT R7, R22, R7, RZ, 0xc0, !PT ;  /* 0x0000000716077212 */ /* 0x000fe200078ec0ff */
[----:B------:R-:W-:Y:S02]  /*10b0*/  IMAD R12, R12, R6, R13 ;  /* 0x000000060c0c7224 */ /* 0x000fe400078e020d */
[----:B------:R-:W-:Y:S02]  /*10c0*/  @P1 IMAD R3, R20, R18, R15 ;  /* 0x0000001214031224 */ /* 0x000fe400078e020f */
[----:B-1----:R-:W-:-:S02]  /*10d0*/  IMAD R6, R8, R29, R34 ;  /* 0x0000001d08067224 */ /* 0x002fc400078e0222 */
[----:B------:R-:W-:Y:S02]  /*10e0*/  IMAD R22, R12, R28, R3 ;  /* 0x0000001c0c167224 */ /* 0x000fe400078e0203 */
[----:B------:R-:W-:Y:S02]  /*10f0*/  IMAD R7, R6, R21, R7 ;  /* 0x0000001506077224 */ /* 0x000fe400078e0207 */
[----:B------:R-:W-:Y:S02]  /*1100*/  IMAD.MOV.U32 R3, RZ, RZ, 0x1 ;  /* 0x00000001ff037424 */ /* 0x000fe400078e00ff */
[----:B------:R-:W-:Y:S01]  /*1110*/  IMAD.MOV.U32 R19, RZ, RZ, R30 ;  /* 0x000000ffff137224 */ /* 0x000fe200078e001e */
[----:B------:R-:W-:Y:S02]  /*1120*/  SEL R18, R7, R22, !P1 ;  /* 0x0000001607127207 */ /* 0x000fe40004800000 */
[----:B------:R-:W-:-:S07]  /*1130*/  SEL R22, R22, R7, !P1 ;  /* 0x0000000716167207 */ /* 0x000fce0004800000 */
.L_x_10:
[----:B------:R-:W-:Y:S05]  /*1140*/  @!P2 BRA `(.L_x_13) ;  /* 0x0000003800c8a947 */ /* 0x000fea0003800000 */
[----:B------:R-:W-:-:S13]  /*1150*/  ISETP.GT.U32.AND P0, PT, R31, 0x1, PT ;  /* 0x000000011f00780c */ /* 0x000fda0003f04070 */
[----:B------:R-:W-:Y:S05]  /*1160*/  @P0 EXIT ;  /* 0x000000000000094d */ /* 0x000fea0003800000 */
.L_x_14:
[----:B------:R-:W-:-:S08]  /*1170*/  NOP ;  /* 0x0000000000007918 */ /* 0x000fd00000000000 */
[----:B------:R-:W1:Y:S02]  /*1180*/  USETMAXREG.TRY_ALLOC.CTAPOOL UP0, 0xe8 ;  /* 0x000000e8000079c8 */ /* 0x000e640008000600 */
[----:B-1----:R-:W-:-:S13]  /*1190*/  PLOP3.LUT P0, PT, PT, PT, UP0, 0x80, 0x0 ;  /* 0x000000000000781c */ /* 0x002fda0003f0f008 */
[----:B------:R-:W-:Y:S05]  /*11a0*/  @!P0 BRA `(.L_x_14) ;  /* 0xfffffffc00f08947 */ /* 0x000fea000383ffff */
[----:B------:R-:W-:-:S13]  /*11b0*/  LOP3.LUT P0, RZ, R3, 0xff, RZ, 0xc0, !PT ;  /* 0x000000ff03ff7812 */ /* 0x000fda000780c0ff */
[----:B------:R-:W-:Y:S05]  /*11c0*/  @!P0 EXIT ;  /* 0x000000000000894d */ /* 0x000fea0003800000 */
[----:B------:R-:W2:Y:S01]  /*11d0*/  LDL.64 R8, [R1] ;  /* 0x0000000001087983 */ /* 0x000ea20000100a00 */
[----:B------:R-:W-:Y:S01]  /*11e0*/  SHF.R.S32.HI R4, RZ, 0x1f, R5 ;  /* 0x0000001fff047819 */ /* 0x000fe20000011405 */
[----:B------:R-:W1:Y:S01]  /*11f0*/  S2UR UR4, SR_CgaCtaId ;  /* 0x00000000000479c3 */ /* 0x000e620000008800 */
[----:B------:R-:W-:Y:S01]  /*1200*/  UMOV UR41, 0x400 ;  /* 0x0000040000297882 */ /* 0x000fe20000000000 */
[----:B------:R-:W-:Y:S01]  /*1210*/  UISETP.LT.AND UP0, UPT, UR40, 0x1, UPT ;  /* 0x000000012800788c */ /* 0x000fe2000bf01270 */
[CC--:B------:R-:W-:Y:S01]  /*1220*/  LEA.HI R3, R4.reuse, R5.reuse, RZ, 0x2 ;  /* 0x0000000504037211 */ /* 0x0c0fe200078f10ff */
[----:B------:R-:W-:Y:S01]  /*1230*/  UIADD3 UR5, UR43, -0x1, URZ ;  /* 0xffffffff2b057890 */ /* 0x000fe2000fffe03f */
[----:B------:R-:W-:Y:S01]  /*1240*/  LEA.HI R4, R4, R5, RZ, 0x5 ;  /* 0x0000000504047211 */ /* 0x000fe200078f28ff */
[----:B------:R-:W-:Y:S01]  /*1250*/  USEL UR42, UR40, 0x1, UP0 ;  /* 0x00000001282a7887 */ /* 0x000fe20008000000 */
[--C-:B------:R-:W-:Y:S01]  /*1260*/  SHF.R.S32.HI R58, RZ, 0x2, R3.reuse ;  /* 0x00000002ff3a7819 */ /* 0x100fe20000011403 */
[----:B------:R-:W3:Y:S01]  /*1270*/  LDC R64, c[0x0][0x658] ;  /* 0x00019600ff407b82 */ /* 0x000ee20000000800 */
[----:B------:R-:W-:Y:S01]  /*1280*/  SHF.R.S32.HI R7, RZ, 0x1f, R3 ;  /* 0x0000001fff077819 */ /* 0x000fe20000011403 */
[----:B------:R-:W-:Y:S01]  /*1290*/  UISETP.NE.AND UP0, UPT, UR5, URZ, UPT ;  /* 0x0000003f0500728c */ /* 0x000fe2000bf05270 */
[----:B------:R-:W-:Y:S01]  /*12a0*/  LOP3.LUT R6, R3, 0xfffffffc, RZ, 0xc0, !PT ;  /* 0xfffffffc03067812 */ /* 0x000fe200078ec0ff */
[----:B------:R-:W-:Y:S01]  /*12b0*/  ULDC UR8, c[0x0][0x284] ;  /* 0x0000a10000087ab9 */ /* 0x000fe20000000800 */
[----:B------:R-:W-:Y:S01]  /*12c0*/  LEA.HI R7, R7, R58, RZ, 0x3 ;  /* 0x0000003a07077211 */ /* 0x000fe200078f18ff */
[----:B------:R-:W-:Y:S01]  /*12d0*/  USEL UR7, URZ, 0x1, UP0 ;  /* 0x000000013f077887 */ /* 0x000fe20008000000 */
[----:B------:R-:W-:Y:S01]  /*12e0*/  SHF.R.S32.HI R3, RZ, 0x5, R4 ;  /* 0x00000005ff037819 */ /* 0x000fe20000011404 */
[----:B------:R-:W4:Y:S01]  /*12f0*/  LDC.64 R62, c[0x0][0x5c8] ;  /* 0x00017200ff3e7b82 */ /* 0x000f220000000a00 */
[----:B------:R-:W-:Y:S01]  /*1300*/  LOP3.LUT R7, R7, 0xfffffff8, RZ, 0xc0, !PT ;  /* 0xfffffff807077812 */ /* 0x000fe200078ec0ff */
[----:B------:R-:W-:Y:S01]  /*1310*/  IMAD.IADD R6, R5, 0x1, -R6 ;  /* 0x0000000105067824 */ /* 0x000fe200078e0a06 */
[----:B------:R-:W-:Y:S01]  /*1320*/  LOP3.LUT R72, R23, 0x1, RZ, 0xfc, !PT ;  /* 0x0000000117487812 */ /* 0x000fe200078efcff */
[----:B------:R-:W-:Y:S01]  /*1330*/  IMAD.MOV.U32 R5, RZ, RZ, 0x1 ;  /* 0x00000001ff057424 */ /* 0x000fe200078e00ff */
[----:B------:R-:W-:Y:S01]  /*1340*/  USHF.L.U32 UR47, UR40, 0x1, URZ ;  /* 0x00000001282f7899 */ /* 0x000fe2000800063f */
[----:B------:R-:W-:Y:S01]  /*1350*/  IMAD.IADD R58, R58, 0x1, -R7 ;  /* 0x000000013a3a7824 */ /* 0x000fe200078e0a07 */
[----:B------:R-:W-:Y:S01]  /*1360*/  UIADD3 UR42, -UR42, UR40, URZ ;  /* 0x000000282a2a7290 */ /* 0x000fe2000fffe13f */
[----:B------:R-:W0:Y:S01]  /*1370*/  LDC R65, c[0x0][0x288] ;  /* 0x0000a200ff417b82 */ /* 0x000e220000000800 */
[----:B-1----:R-:W-:Y:S01]  /*1380*/  ULEA UR41, UR4, UR41, 0x18 ;  /* 0x0000002904297291 */ /* 0x002fe2000f8ec03f */
[C-C-:B------:R-:W-:Y:S01]  /*1390*/  IMAD R69, R3.reuse, -0x10, -R58.reuse ;  /* 0xfffffff003457824 */ /* 0x140fe200078e0a3a */
[--C-:B------:R-:W-:Y:S01]  /*13a0*/  SHF.R.S32.HI R59, RZ, 0x1f, R58.reuse ;  /* 0x0000001fff3b7819 */ /* 0x100fe2000001143a */
[----:B------:R-:W-:Y:S01]  /*13b0*/  USHF.L.U32 UR4, UR5, 0x3, URZ ;  /* 0x0000000305047899 */ /* 0x000fe2000800063f */
[----:B------:R-:W-:Y:S01]  /*13c0*/  IMAD.SHL.U32 R60, R6, 0x2, RZ ;  /* 0x00000002063c7824 */ /* 0x000fe200078e00ff */
[----:B------:R-:W-:Y:S01]  /*13d0*/  UIADD3 UR5, UR41, 0x100, URZ ;  /* 0x0000010029057890 */ /* 0x000fe2000fffe03f */
[----:B------:R-:W-:Y:S01]  /*13e0*/  IMAD.U32 R73, RZ, RZ, UR7 ;  /* 0x00000007ff497e24 */ /* 0x000fe2000f8e00ff */
[----:B------:R-:W1:Y:S01]  /*13f0*/  LDC R67, c[0x0][0x600] ;  /* 0x00018000ff437b82 */ /* 0x000e620000000800 */
[----:B------:R-:W-:Y:S01]  /*1400*/  IMAD.WIDE R58, R3, 0x10, R58 ;  /* 0x00000010033a7825 */ /* 0x000fe200078e023a */
[----:B------:R-:W-:Y:S01]  /*1410*/  UIADD3 UR6, UR41, 0xc100, URZ ;  /* 0x0000c10029067890 */ /* 0x000fe2000fffe03f */
[----:B------:R-:W-:Y:S01]  /*1420*/  SHF.R.S32.HI R61, RZ, 0x1f, R60 ;  /* 0x0000001fff3d7819 */ /* 0x000fe2000001143c */
[----:B------:R-:W-:Y:S01]  /*1430*/  USHF.R.U32.HI UR5, URZ, 0x4, UR5 ;  /* 0x000000043f057899 */ /* 0x000fe20008011605 */
[----:B------:R-:W-:Y:S01]  /*1440*/  IMAD.MOV.U32 R3, RZ, RZ, -0x1 ;  /* 0xffffffffff037424 */ /* 0x000fe200078e00ff */
[----:B------:R-:W-:Y:S01]  /*1450*/  USHF.R.U32.HI UR6, URZ, 0x4, UR6 ;  /* 0x000000043f067899 */ /* 0x000fe20008011606 */
[----:B------:R-:W-:Y:S01]  /*1460*/  VIADD R69, R69, UR8 ;  /* 0x0000000845457c36 */ /* 0x000fe20008000000 */
[----:B------:R-:W-:Y:S01]  /*1470*/  UIADD3 UR48, UR41, 0x40, URZ ;  /* 0x0000004029307890 */ /* 0x000fe2000fffe03f */
[C---:B----4-:R-:W-:Y:S01]  /*1480*/  SHF.L.U64.HI R63, R62.reuse, 0x3, R63 ;  /* 0x000000033e3f7819 */ /* 0x050fe2000001023f */
[----:B------:R-:W-:Y:S01]  /*1490*/  ULOP3.LUT UR4, UR4, 0x8, URZ, 0xc0, !UPT ;  /* 0x0000000804047892 */ /* 0x000fe2000f8ec03f */
[-C--:B---3--:R-:W-:Y:S01]  /*14a0*/  SHF.L.U32 R3, R3, R64.reuse, RZ ;  /* 0x0000004003037219 */ /* 0x088fe200000006ff */
[----:B------:R-:W-:Y:S01]  /*14b0*/  ULOP3.LUT UR5, UR5, 0x3fff, URZ, 0xc0, !UPT ;  /* 0x00003fff05057892 */ /* 0x000fe2000f8ec03f */
[----:B------:R-:W-:Y:S01]  /*14c0*/  SHF.L.U32 R64, R5, R64, RZ ;  /* 0x0000004005407219 */ /* 0x000fe200000006ff */
[----:B------:R-:W-:Y:S01]  /*14d0*/  ULOP3.LUT UR6, UR6, 0x3fff, URZ, 0xc0, !UPT ;  /* 0x00003fff06067892 */ /* 0x000fe2000f8ec03f */
[----:B------:R-:W-:Y:S01]  /*14e0*/  IMAD.SHL.U32 R62, R62, 0x8, RZ ;  /* 0x000000083e3e7824 */ /* 0x000fe200078e00ff */
[----:B------:R-:W-:Y:S01]  /*14f0*/  LOP3.LUT R68, RZ, R3, RZ, 0x33, !PT ;  /* 0x00000003ff447212 */ /* 0x000fe200078e33ff */
[----:B0-----:R-:W-:Y:S01]  /*1500*/  IMAD R65, R6, -0x2, R65 ;  /* 0xfffffffe06417824 */ /* 0x001fe200078e0241 */
[----:B------:R-:W-:-:S02]  /*1510*/  ULEA UR43, UR43, UR48, 0x3 ;  /* 0x000000302b2b7291 */ /* 0x000fc4000f8e183f */
[----:B------:R-:W-:Y:S02]  /*1520*/  ULOP3.LUT UR49, UR4, 0x8, URZ, 0x3c, !UPT ;  /* 0x0000000804317892 */ /* 0x000fe4000f8e3c3f */
[----:B------:R-:W-:Y:S01]  /*1530*/  ULOP3.LUT UR44, UR4, 0x18, URZ, 0x3c, !UPT ;  /* 0x00000018042c7892 */ /* 0x000fe2000f8e3c3f */
[----:B-1----:R-:W-:Y:S01]  /*1540*/  VIADD R67, R67, 0xffffffff ;  /* 0xffffffff43437836 */ /* 0x002fe20000000000 */
[----:B------:R-:W-:Y:S02]  /*1550*/  ULOP3.LUT UR45, UR5, 0x10000, URZ, 0xfc, !UPT ;  /* 0x00010000052d7892 */ /* 0x000fe4000f8efc3f */
[----:B------:R-:W-:Y:S01]  /*1560*/  ULOP3.LUT UR46, UR6, 0x10000, URZ, 0xfc, !UPT ;  /* 0x00010000062e7892 */ /* 0x000fe2000f8efc3f */
[----:B--2---:R-:W-:-:S11]  /*1570*/  SHF.L.U64.HI R66, R8, 0x1, R0 ;  /* 0x0000000108427819 */ /* 0x004fd60000010200 */
.L_x_98:
[----:B------:R-:W-:-:S04]  /*1580*/  SHF.L.U32 R0, R73, 0x1f, RZ ;  /* 0x0000001f49007819 */ /* 0x000fc800000006ff */
[----:B------:R-:W0:Y:S02]  /*1590*/  SYNCS.PHASECHK.TRANS64.TRYWAIT P0, [UR43+-0x8], R0 ;  /* 0xfffff800ff0075a7 */ /* 0x000e24000800016b */
[----:B01--4-:R-:W-:Y:S05]  /*15a0*/  @!P0 BRA `(.L_x_15) ;  /* 0x00000044009c8947 */ /* 0x013fea0003800000 */
.L_x_119:
[----:B------:R-:W-:Y:S02]  /*15b0*/  ULDC UR4, c[0x0][0x28c] ;  /* 0x0000a30000047ab9 */ /* 0x000fe40000000800 */
[----:B------:R-:W-:-:S13]  /*15c0*/  ISETP.LT.AND P0, PT, RZ, UR4, PT ;  /* 0x00000004ff007c0c */ /* 0x000fda000bf01270 */
[----:B------:R-:W-:Y:S05]  /*15d0*/  @P0 BRA `(.L_x_16) ;  /* 0x0000000000400947 */ /* 0x000fea0003800000 */
[----:B0-----:R-:W-:Y:S01]  /*15e0*/  MOV R0, 0x0 ;  /* 0x0000000000007802 */ /* 0x001fe20000000f00 */
[----:B------:R-:W-:Y:S01]  /*15f0*/  ULDC.64 UR4, c[0x4][0x68] ;  /* 0x01001a0000047ab9 */ /* 0x000fe20000000a00 */
[----:B------:R-:W-:Y:S01]  /*1600*/  ULDC.64 UR6, c[0x4][0x8] ;  /* 0x0100020000067ab9 */ /* 0x000fe20000000a00 */
[----:B------:R-:W-:Y:S01]  /*1610*/  IMAD.U32 R4, RZ, RZ, UR4 ;  /* 0x00000004ff047e24 */ /* 0x000fe2000f8e00ff */
[----:B------:R0:W1:Y:S01]  /*1620*/  LDC.64 R14, c[0x4][R0] ;  /* 0x01000000000e7b82 */ /* 0x0000620000000a00 */
[----:B------:R-:W-:Y:S01]  /*1630*/  IMAD.U32 R5, RZ, RZ, UR5 ;  /* 0x00000005ff057e24 */ /* 0x000fe2000f8e00ff */
[----:B------:R-:W-:Y:S01]  /*1640*/  ULDC.64 UR4, c[0x4][0x70] ;  /* 0x01001c0000047ab9 */ /* 0x000fe20000000a00 */
[----:B------:R-:W-:Y:S02]  /*1650*/  IMAD.U32 R10, RZ, RZ, UR6 ;  /* 0x00000006ff0a7e24 */ /* 0x000fe4000f8e00ff */
[----:B------:R-:W-:Y:S02]  /*1660*/  IMAD.U32 R6, RZ, RZ, UR4 ;  /* 0x00000004ff067e24 */ /* 0x000fe4000f8e00ff */
[----:B------:R-:W-:-:S02]  /*1670*/  IMAD.U32 R7, RZ, RZ, UR5 ;  /* 0x00000005ff077e24 */ /* 0x000fc4000f8e00ff */
[----:B------:R-:W-:Y:S02]  /*1680*/  IMAD.U32 R11, RZ, RZ, UR7 ;  /* 0x00000007ff0b7e24 */ /* 0x000fe4000f8e00ff */
[----:B------:R-:W-:Y:S02]  /*1690*/  IMAD.MOV.U32 R8, RZ, RZ, 0x1e1 ;  /* 0x000001e1ff087424 */ /* 0x000fe400078e00ff */
[----:B------:R-:W-:Y:S02]  /*16a0*/  IMAD.MOV.U32 R12, RZ, RZ, 0x1 ;  /* 0x00000001ff0c7424 */ /* 0x000fe400078e00ff */
[----:B0-----:R-:W-:-:S07]  /*16b0*/  IMAD.MOV.U32 R13, RZ, RZ, RZ ;  /* 0x000000ffff0d7224 */ /* 0x001fce00078e00ff */
[----:B------:R-:W-:-:S07]  /*16c0*/  LEPC R20, `(.L_x_16) ;  /* 0x000000001014794e */ /* 0x000fce0000000000 */
[----:B-1---5:R-:W-:Y:S05]  /*16d0*/  CALL.ABS.NOINC R14 ;  /* 0x000000000e007343 */ /* 0x022fea0003c00000 */
.L_x_16:
[----:B------:R-:W-:-:S13]  /*16e0*/  ISETP.NE.AND P0, PT, R72, 0x3, PT ;  /* 0x000000034800780c */ /* 0x000fda0003f05270 */
[----:B------:R-:W-:Y:S05]  /*16f0*/  @!P0 BRA `(.L_x_17) ;  /* 0x0000000000048947 */ /* 0x000fea0003800000 */
[----:B------:R-:W-:Y:S01]  /*1700*/  BPT.TRAP 0x1 ;  /* 0x000000040000795c */ /* 0x000fe20000300000 */
.L_x_17:
[----:B0-----:R-:W-:Y:S02]  /*1710*/  IMAD.U32 R3, RZ, RZ, UR38 ;  /* 0x00000026ff037e24 */ /* 0x001fe4000f8e00ff */
[----:B------:R-:W-:-:S03]  /*1720*/  IMAD.U32 R0, RZ, RZ, UR39 ;  /* 0x00000027ff007e24 */ /* 0x000fc6000f8e00ff */
[----:B------:R-:W-:Y:S02]  /*1730*/  LEA R3, R3, UR41, 0x3 ;  /* 0x0000002903037c11 */ /* 0x000fe4000f8e18ff */
[----:B------:R-:W-:-:S04]  /*1740*/  SHF.L.U32 R0, R0, 0x1f, RZ ;  /* 0x0000001f00007819 */ /* 0x000fc800000006ff */
[----:B------:R0:W1:Y:S01]  /*1750*/  SYNCS.PHASECHK.TRANS64.TRYWAIT P1, [R3+URZ], R0 ;  /* 0x00000000030075a7 */ /* 0x000062000802017f */
[----:B------:R-:W-:Y:S05]  /*1760*/  @!P0 BRA `(.L_x_18) ;  /* 0x0000000000048947 */ /* 0x000fea0003800000 */
[----:B------:R-:W-:Y:S01]  /*1770*/  BPT.TRAP 0x1 ;  /* 0x000000040000795c */ /* 0x000fe20000300000 */
.L_x_18:
[----:B-1----:R-:W-:Y:S05]  /*1780*/  @P1 BRA `(.L_x_19) ;  /* 0x0000000000081947 */ /* 0x002fea0003800000 */
[----:B------:R-:W1:Y:S02]  /*1790*/  SYNCS.PHASECHK.TRANS64.TRYWAIT P1, [R3+URZ], R0 ;  /* 0x00000000030075a7 */ /* 0x000e64000802017f */
[----:B-1----:R-:W-:Y:S05]  /*17a0*/  @!P1 BRA `(.L_x_20) ;  /* 0x0000004400349947 */ /* 0x002fea0003800000 */
.L_x_19:
[----:B------:R-:W-:Y:S05]  /*17b0*/  WARPSYNC.ALL ;  /* 0x0000000000007948 */ /* 0x000fea0003800000 */
[----:B------:R-:W-:Y:S01]  /*17c0*/  ULEA UR8, UR38, UR45, 0xa ;  /* 0x0000002d26087291 */ /* 0x000fe2000f8e503f */
[----:B------:R-:W-:Y:S01]  /*17d0*/  WARPGROUP.ARRIVE ;  /* 0x00000000000079c5 */ /* 0x000fe20000000000 */
[----:B------:R-:W-:Y:S01]  /*17e0*/  ULEA UR9, UR38, UR46, 0xa ;  /* 0x0000002e26097291 */ /* 0x000fe2000f8e503f */
[----:B01----:R-:W-:Y:S01]  /*17f0*/  IMAD.U32 R0, RZ, RZ, UR42 ;  /* 0x0000002aff007e24 */ /* 0x003fe2000f8e00ff */
[----:B------:R-:W-:Y:S01]  /*1800*/  UMOV UR5, 0x40000040 ;  /* 0x4000004000057882 */ /* 0x000fe20000000000 */
[----:B------:R-:W-:-:S02]  /*1810*/  UMOV UR7, 0x40000040 ;  /* 0x4000004000077882 */ /* 0x000fc40000000000 */
[----:B------:R-:W-:Y:S01]  /*1820*/  UMOV UR4, UR8 ;  /* 0x0000000800047c82 */ /* 0x000fe20008000000 */
[----:B------:R-:W-:Y:S01]  /*1830*/  ISETP.GE.AND P1, PT, R0, 0x1, PT ;  /* 0x000000010000780c */ /* 0x000fe20003f26270 */
[----:B------:R-:W-:Y:S02]  /*1840*/  UMOV UR6, UR9 ;  /* 0x0000000900067c82 */ /* 0x000fe40008000000 */
[----:B------:R-:W-:Y:S01]  /*1850*/  HGMMA.64x64x8.F32.TF32 R24, gdesc[UR4], RZ, !UPT, gsb0 ;  /* 0x04e00000041879f0 */ /* 0x000fe2000c0028ff */
[----:B------:R-:W-:Y:S02]  /*1860*/  UIADD3 UR4, UR8, 0x2, URZ ;  /* 0x0000000208047890 */ /* 0x000fe4000fffe03f */
[----:B------:R-:W-:Y:S01]  /*1870*/  UIADD3 UR6, UR9, 0x2, URZ ;  /* 0x0000000209067890 */ /* 0x000fe2000fffe03f */
[----:B------:R-:W-:Y:S01]  /*1880*/  UMOV UR5, 0x40000040 ;  /* 0x4000004000057882 */ /* 0x000fe20000000000 */
[----:B------:R-:W-:Y:S01]  /*1890*/  UMOV UR7, 0x40000040 ;  /* 0x4000004000077882 */ /* 0x000fe20000000000 */
[----:B------:R-:W-:-:S02]  /*18a0*/  WARPGROUP.DEPBAR.LE gsb0, 0x0 ;  /* 0x00008000000079c5 */ /* 0x000fc40000010000 */
[----:B------:R-:W-:-:S06]  /*18b0*/  WARPGROUP.ARRIVE ;  /* 0x00000000000079c5 */ /* 0x000fcc0000000000 */
[----:B------:R-:W-:Y:S01]  /*18c0*/  HGMMA.64x64x8.F32.TF32 R24, gdesc[UR4], R24, gsb0 ;  /* 0x04e00000041879f0 */ /* 0x000fe20008002818 */
[----:B------:R-:W-:Y:S02]  /*18d0*/  UIADD3 UR4, UR8, 0x4, URZ ;  /* 0x0000000408047890 */ /* 0x000fe4000fffe03f */
[----:B------:R-:W-:Y:S01]  /*18e0*/  UIADD3 UR6, UR9, 0x4, URZ ;  /* 0x0000000409067890 */ /* 0x000fe2000fffe03f */
[----:B------:R-:W-:Y:S01]  /*18f0*/  UMOV UR5, 0x40000040 ;  /* 0x4000004000057882 */ /* 0x000fe20000000000 */
[----:B------:R-:W-:Y:S01]  /*1900*/  UMOV UR7, 0x40000040 ;  /* 0x4000004000077882 */ /* 0x000fe20000000000 */
[----:B------:R-:W-:Y:S02]  /*1910*/  WARPGROUP.DEPBAR.LE gsb0, 0x0 ;  /* 0x00008000000079c5 */ /* 0x000fe40000010000 */
        /* <DEDUP_REMOVED lines=36> */
[----:B------:R-:W-:Y:S03]  /*1b60*/  HGMMA.64x64x8.F32.TF32 R24, gdesc[UR4], R24, gsb0 ;  /* 0x04e00000041879f0 */ /* 0x000fe60008002818 */
[----:B------:R-:W-:Y:S02]  /*1b70*/  WARPGROUP.DEPBAR.LE gsb0, 0x0 ;  /* 0x00008000000079c5 */ /* 0x000fe40000010000 */
[----:B------:R-:W-:Y:S05]  /*1b80*/  @!P1 BRA `(.L_x_21) ;  /* 0x0000000400809947 */ /* 0x000fea0003800000 */
[----:B------:R-:W-:Y:S01]  /*1b90*/  UIADD3 UR8, UR38, 0x1, URZ ;  /* 0x0000000126087890 */ /* 0x000fe2000fffe03f */
[----:B------:R-:W-:Y:S01]  /*1ba0*/  IMAD.U32 R0, RZ, RZ, UR42 ;  /* 0x0000002aff007e24 */ /* 0x000fe2000f8e00ff */
[----:B------:R-:W-:Y:S02]  /*1bb0*/  UMOV UR9, UR38 ;  /* 0x0000002600097c82 */ /* 0x000fe40008000000 */
[----:B------:R-:W-:-:S04]  /*1bc0*/  UISETP.NE.AND UP0, UPT, UR8, 0x3, UPT ;  /* 0x000000030800788c */ /* 0x000fc8000bf05270 */
[----:B------:R-:W-:Y:S02]  /*1bd0*/  USEL UR4, URZ, 0x1, UP0 ;  /* 0x000000013f047887 */ /* 0x000fe40008000000 */
[----:B------:R-:W-:Y:S02]  /*1be0*/  USEL UR8, UR8, URZ, UP0 ;  /* 0x0000003f08087287 */ /* 0x000fe40008000000 */
[----:B------:R-:W-:-:S06]  /*1bf0*/  ULOP3.LUT UR4, UR39, UR4, URZ, 0x3c, !UPT ;  /* 0x0000000427047292 */ /* 0x000fcc000f8e3c3f */
[----:B------:R-:W-:-:S07]  /*1c00*/  IMAD.U32 R5, RZ, RZ, UR4 ;  /* 0x00000004ff057e24 */ /* 0x000fce000f8e00ff */
.L_x_28:
[----:B01----:R-:W-:Y:S05]  /*1c10*/  @!P0 BRA `(.L_x_22) ;  /* 0x0000000000048947 */ /* 0x003fea0003800000 */
[----:B------:R-:W-:Y:S01]  /*1c20*/  BPT.TRAP 0x1 ;  /* 0x000000040000795c */ /* 0x000fe20000300000 */
.L_x_22:
[----:B------:R-:W-:Y:S01]  /*1c30*/  ULEA UR4, UR8, UR41, 0x3 ;  /* 0x0000002908047291 */ /* 0x000fe2000f8e183f */
[----:B------:R-:W-:-:S08]  /*1c40*/  SHF.L.U32 R3, R5, 0x1f, RZ ;  /* 0x0000001f05037819 */ /* 0x000fd000000006ff */
[----:B------:R0:W1:Y:S01]  /*1c50*/  SYNCS.PHASECHK.TRANS64.TRYWAIT P1, [UR4], R3 ;  /* 0x00000003ff0075a7 */ /* 0x0000620008020144 */
[----:B------:R-:W-:Y:S05]  /*1c60*/  @!P0 BRA `(.L_x_23) ;  /* 0x0000000000048947 */ /* 0x000fea0003800000 */
[----:B------:R-:W-:Y:S01]  /*1c70*/  BPT.TRAP 0x1 ;  /* 0x000000040000795c */ /* 0x000fe20000300000 */
.L_x_23:
[----:B-1----:R-:W-:Y:S05]  /*1c80*/  @P1 BRA `(.L_x_24) ;  /* 0x0000000000081947 */ /* 0x002fea0003800000 */
[----:B------:R-:W1:Y:S02]  /*1c90*/  SYNCS.PHASECHK.TRANS64.TRYWAIT P1, [UR4], R3 ;  /* 0x00000003ff0075a7 */ /* 0x000e640008020144 */
[----:B-1----:R-:W-:Y:S05]  /*1ca0*/  @!P1 BRA `(.L_x_25) ;  /* 0x0000004000089947 */ /* 0x002fea0003800000 */
.L_x_24:
[----:B------:R-:W-:Y:S01]  /*1cb0*/  ULEA UR11, UR8, UR45, 0xa ;  /* 0x0000002d080b7291 */ /* 0x000fe2000f8e503f */
[----:B------:R-:W-:Y:S01]  /*1cc0*/  WARPGROUP.ARRIVE ;  /* 0x00000000000079c5 */ /* 0x000fe20000000000 */
[----:B------:R-:W-:Y:S01]  /*1cd0*/  ULEA UR10, UR8, UR46, 0xa ;  /* 0x0000002e080a7291 */ /* 0x000fe2000f8e503f */
[----:B------:R-:W-:Y:S01]  /*1ce0*/  UMOV UR5, 0x40000040 ;  /* 0x4000004000057882 */ /* 0x000fe20000000000 */
[----:B------:R-:W-:-:S03]  /*1cf0*/  UMOV UR7, 0x40000040 ;  /* 0x4000004000077882 */ /* 0x000fc60000000000 */
[----:B------:R-:W-:Y:S02]  /*1d00*/  UMOV UR4, UR11 ;  /* 0x0000000b00047c82 */ /* 0x000fe40008000000 */
[----:B------:R-:W-:Y:S02]  /*1d10*/  UMOV UR6, UR10 ;  /* 0x0000000a00067c82 */ /* 0x000fe40008000000 */
[----:B------:R-:W-:Y:S01]  /*1d20*/  HGMMA.64x64x8.F32.TF32 R24, gdesc[UR4], R24, gsb0 ;  /* 0x04e00000041879f0 */ /* 0x000fe20008002818 */
        /* <DEDUP_REMOVED lines=51> */
[----:B------:R-:W-:Y:S01]  /*2060*/  BPT.TRAP 0x1 ;  /* 0x000000040000795c */ /* 0x000fe20000300000 */
.L_x_26:
[----:B------:R-:W-:Y:S01]  /*2070*/  ULEA UR4, UR9, UR41, 0x3 ;  /* 0x0000002909047291 */ /* 0x000fe2000f8e183f */
[----:B------:R-:W-:-:S03]  /*2080*/  ISETP.GT.U32.AND P1, PT, R23, 0x1, PT ;  /* 0x000000011700780c */ /* 0x000fc60003f24070 */
[----:B------:R-:W-:-:S04]  /*2090*/  UIADD3 UR4, UR4, 0x18, URZ ;  /* 0x0000001804047890 */ /* 0x000fc8000fffe03f */
[----:B------:R-:W-:-:S09]  /*20a0*/  UPRMT UR4, URZ, 0x654, UR4 ;  /* 0x000006543f047896 */ /* 0x000fd20008000004 */
[----:B------:R-:W-:Y:S01]  /*20b0*/  SYNCS.ARRIVE.TRANS64.RED.A1T0 RZ, [UR4], RZ ;  /* 0x000000ffffff79a7 */ /* 0x000fe20008100404 */
[----:B------:R-:W-:Y:S05]  /*20c0*/  @P1 BRA `(.L_x_27) ;  /* 0x0000000000041947 */ /* 0x000fea0003800000 */
[----:B------:R-:W-:Y:S01]  /*20d0*/  BPT.TRAP 0x1 ;  /* 0x000000040000795c */ /* 0x000fe20000300000 */
.L_x_27:
[----:B------:R-:W-:Y:S01]  /*20e0*/  UIADD3 UR8, UR8, 0x1, URZ ;  /* 0x0000000108087890 */ /* 0x000fe2000fffe03f */
[C---:B------:R-:W-:Y:S01]  /*20f0*/  ISETP.GT.AND P1, PT, R0.reuse, 0x1, PT ;  /* 0x000000010000780c */ /* 0x040fe20003f24270 */
[----:B------:R-:W-:Y:S01]  /*2100*/  UIADD3 UR9, UR9, 0x1, URZ ;  /* 0x0000000109097890 */ /* 0x000fe2000fffe03f */
[----:B------:R-:W-:Y:S01]  /*2110*/  VIADD R0, R0, 0xffffffff ;  /* 0xffffffff00007836 */ /* 0x000fe20000000000 */
[----:B------:R-:W-:Y:S02]  /*2120*/  UISETP.NE.AND UP0, UPT, UR8, 0x3, UPT ;  /* 0x000000030800788c */ /* 0x000fe4000bf05270 */
[----:B------:R-:W-:Y:S02]  /*2130*/  UISETP.NE.AND UP1, UPT, UR9, 0x3, UPT ;  /* 0x000000030900788c */ /* 0x000fe4000bf25270 */
[----:B------:R-:W-:Y:S02]  /*2140*/  USEL UR4, URZ, 0x1, UP0 ;  /* 0x000000013f047887 */ /* 0x000fe40008000000 */
[----:B------:R-:W-:-:S02]  /*2150*/  USEL UR8, UR8, URZ, UP0 ;  /* 0x0000003f08087287 */ /* 0x000fc40008000000 */
[----:B------:R-:W-:Y:S02]  /*2160*/  USEL UR9, UR9, URZ, UP1 ;  /* 0x0000003f09097287 */ /* 0x000fe40008800000 */
[----:B------:R-:W-:Y:S01]  /*2170*/  LOP3.LUT R5, R5, UR4, RZ, 0x3c, !PT ;  /* 0x0000000405057c12 */ /* 0x000fe2000f8e3cff */
[----:B------:R-:W-:Y:S09]  /*2180*/  @P1 BRA `(.L_x_28) ;  /* 0xfffffff800a01947 */ /* 0x000ff2000383ffff */
.L_x_21:
[----:B------:R-:W2:Y:S01]  /*2190*/  LDC R0, c[0x0][0x28c] ;  /* 0x0000a300ff007b82 */ /* 0x000ea20000000800 */
[----:B01----:R-:W-:-:S04]  /*21a0*/  IMAD.U32 R3, RZ, RZ, UR49 ;  /* 0x00000031ff037e24 */ /* 0x003fc8000f8e00ff */
[----:B------:R0:W-:Y:S01]  /*21b0*/  SYNCS.ARRIVE.TRANS64.A1T0 RZ, [R3+UR48], RZ ;  /* 0x000000ff03ff79a7 */ /* 0x0001e20008100030 */
[----:B--2---:R-:W-:-:S13]  /*21c0*/  ISETP.GE.AND P1, PT, R0, 0x1, PT ;  /* 0x000000010000780c */ /* 0x004fda0003f26270 */
[----:B0-----:R-:W-:Y:S05]  /*21d0*/  @!P1 BRA `(.L_x_29) ;  /* 0x0000000000349947 */ /* 0x001fea0003800000 */
[----:B------:R-:W-:Y:S05]  /*21e0*/  @!P0 BRA `(.L_x_30) ;  /* 0x0000000000048947 */ /* 0x000fea0003800000 */
[----:B------:R-:W-:Y:S01]  /*21f0*/  BPT.TRAP 0x1 ;  /* 0x000000040000795c */ /* 0x000fe20000300000 */
.L_x_30:
[----:B------:R-:W-:Y:S01]  /*2200*/  UIADD3 UR6, UR38, UR42, URZ ;  /* 0x0000002a26067290 */ /* 0x000fe2000fffe03f */
[----:B------:R-:W-:-:S03]  /*2210*/  ISETP.GT.U32.AND P0, PT, R23, 0x1, PT ;  /* 0x000000011700780c */ /* 0x000fc60003f04070 */
[----:B------:R-:W-:-:S04]  /*2220*/  UIMAD.WIDE.U32 UR4, UR6, -0x55555555, URZ ;  /* 0xaaaaaaab060478a5 */ /* 0x000fc8000f8e003f */
[----:B------:R-:W-:-:S04]  /*2230*/  USHF.R.U32.HI UR4, URZ, 0x1, UR5 ;  /* 0x000000013f047899 */ /* 0x000fc80008011605 */
[----:B------:R-:W-:-:S04]  /*2240*/  UIMAD UR6, UR4, -0x3, UR6 ;  /* 0xfffffffd040678a4 */ /* 0x000fc8000f8e0206 */
[----:B------:R-:W-:-:S04]  /*2250*/  ULEA UR6, UR6, UR41, 0x3 ;  /* 0x0000002906067291 */ /* 0x000fc8000f8e183f */
[----:B------:R-:W-:-:S04]  /*2260*/  UIADD3 UR6, UR6, 0x18, URZ ;  /* 0x0000001806067890 */ /* 0x000fc8000fffe03f */
[----:B------:R-:W-:-:S09]  /*2270*/  UPRMT UR6, URZ, 0x654, UR6 ;  /* 0x000006543f067896 */ /* 0x000fd20008000006 */
[----:B------:R-:W-:Y:S01]  /*2280*/  SYNCS.ARRIVE.TRANS64.RED.A1T0 RZ, [UR6], RZ ;  /* 0x000000ffffff79a7 */ /* 0x000fe20008100406 */
[----:B------:R-:W-:Y:S05]  /*2290*/  @P0 BRA `(.L_x_29) ;  /* 0x0000000000040947 */ /* 0x000fea0003800000 */
[----:B------:R-:W-:Y:S01]  /*22a0*/  BPT.TRAP 0x1 ;  /* 0x000000040000795c */ /* 0x000fe20000300000 */
.L_x_29:
[----:B------:R-:W-:Y:S01]  /*22b0*/  SHF.L.U32 R0, R73, 0x1f, RZ ;  /* 0x0000001f49007819 */ /* 0x000fe200000006ff */
[----:B------:R-:W-:Y:S01]  /*22c0*/  UIADD3 UR38, UR38, UR47, URZ ;  /* 0x0000002f26267290 */ /* 0x000fe2000fffe03f */
[----:B------:R-:W-:Y:S01]  /*22d0*/  SHF.R.S32.HI R9, RZ, 0x1f, R19 ;  /* 0x0000001fff097819 */ /* 0x000fe20000011413 */
[----:B------:R-:W-:Y:S01]  /*22e0*/  UISETP.GE.U32.AND UP1, UPT, UR47, 0x3, UPT ;  /* 0x000000032f00788c */ /* 0x000fe2000bf26070 */
[----:B------:R-:W0:Y:S01]  /*22f0*/  SYNCS.PHASECHK.TRANS64.TRYWAIT P0, [UR43+0x8], R0 ;  /* 0x00000800ff0075a7 */ /* 0x000e22000800016b */
[----:B------:R-:W-:-:S04]  /*2300*/  UISETP.GT.U32.AND UP0, UPT, UR38, 0x2, UPT ;  /* 0x000000022600788c */ /* 0x000fc8000bf04070 */
[----:B------:R-:W-:-:S04]  /*2310*/  UISETP.LT.U32.AND UP0, UPT, UR47, 0x3, UP0 ;  /* 0x000000032f00788c */ /* 0x000fc80008701070 */
[----:B------:R-:W-:Y:S02]  /*2320*/  USEL UR6, URZ, 0x1, !UP0 ;  /* 0x000000013f067887 */ /* 0x000fe4000c000000 */
[----:B------:R-:W-:Y:S02]  /*2330*/  @UP1 UIMAD.WIDE.U32 UR4, UR38, -0x55555555, URZ ;  /* 0xaaaaaaab260418a5 */ /* 0x000fe4000f8e003f */
[----:B------:R-:W-:Y:S02]  /*2340*/  ULOP3.LUT UR39, UR39, UR6, URZ, 0x3c, !UPT ;  /* 0x0000000627277292 */ /* 0x000fe4000f8e3c3f */
[----:B------:R-:W-:-:S04]  /*2350*/  @UP1 USHF.R.U32.HI UR4, URZ, 0x1, UR5 ;  /* 0x000000013f041899 */ /* 0x000fc80008011605 */
[----:B------:R-:W-:Y:S01]  /*2360*/  @UP1 ULOP3.LUT UR39, UR39, 0x1, UR4, 0x78, !UPT ;  /* 0x0000000127271892 */ /* 0x000fe2000f8e7804 */
[----:B0-----:R-:W-:Y:S11]  /*2370*/  @!P0 BRA `(.L_x_31) ;  /* 0x00000038006c8947 */ /* 0x001ff60003800000 */
.L_x_120:
[----:B------:R-:W-:Y:S01]  /*2380*/  ULDC.64 UR4, c[0x0][0x5d0] ;  /* 0x0001740000047ab9 */ /* 0x000fe20000000a00 */
[----:B------:R-:W-:Y:S01]  /*2390*/  ULDC UR6, c[0x0][0x284] ;  /* 0x0000a10000067ab9 */ /* 0x000fe20000000800 */
[----:B0-----:R-:W-:Y:S02]  /*23a0*/  IMAD R0, R9, UR4, RZ ;  /* 0x0000000409007c24 */ /* 0x001fe4000f8e02ff */
[----:B------:R-:W-:Y:S02]  /*23b0*/  IMAD.SHL.U32 R12, R18, 0x40, RZ ;  /* 0x00000040120c7824 */ /* 0x000fe400078e00ff */
[C---:B------:R-:W-:Y:S02]  /*23c0*/  IMAD R3, R19.reuse, UR5, R0 ;  /* 0x0000000513037c24 */ /* 0x040fe4000f8e0200 */
[----:B------:R-:W-:Y:S01]  /*23d0*/  IMAD.SHL.U32 R0, R22, 0x40, RZ ;  /* 0x0000004016007824 */ /* 0x000fe200078e00ff */
[----:B------:R-:W-:Y:S01]  /*23e0*/  SHF.R.S32.HI R13, RZ, 0x1f, R12 ;  /* 0x0000001fff0d7819 */ /* 0x000fe2000001140c */
[----:B------:R-:W-:Y:S01]  /*23f0*/  IMAD.WIDE.U32 R4, R19, UR4, R60 ;  /* 0x0000000413047c25 */ /* 0x000fe2000f8e003c */
[----:B------:R-:W-:-:S02]  /*2400*/  ULDC.64 UR4, c[0x0][0x5c8] ;  /* 0x0001720000047ab9 */ /* 0x000fc40000000a00 */
[----:B------:R-:W-:Y:S01]  /*2410*/  ISETP.GE.AND P0, PT, R0, UR6, PT ;  /* 0x0000000600007c0c */ /* 0x000fe2000bf06270 */
[----:B------:R-:W-:Y:S01]  /*2420*/  ULDC UR6, c[0x0][0x288] ;  /* 0x0000a20000067ab9 */ /* 0x000fe20000000800 */
[----:B------:R-:W-:Y:S01]  /*2430*/  IADD3 R4, P1, R12, R4, RZ ;  /* 0x000000040c047210 */ /* 0x000fe20007f3e0ff */
[----:B------:R-:W-:Y:S01]  /*2440*/  IMAD.WIDE R20, R22, 0x40, R58 ;  /* 0x0000004016147825 */ /* 0x000fe200078e023a */
[----:B------:R-:W-:Y:S02]  /*2450*/  ISETP.GE.OR P0, PT, R12, UR6, P0 ;  /* 0x000000060c007c0c */ /* 0x000fe40008706670 */
[----:B------:R-:W-:Y:S01]  /*2460*/  IADD3.X R5, R13, R5, R3, P1, !PT ;  /* 0x000000050d057210 */ /* 0x000fe20000ffe403 */
[----:B------:R-:W-:-:S04]  /*2470*/  IMAD R7, R21, UR4, RZ ;  /* 0x0000000415077c24 */ /* 0x000fc8000f8e02ff */
[C---:B------:R-:W-:Y:S02]  /*2480*/  IMAD R7, R20.reuse, UR5, R7 ;  /* 0x0000000514077c24 */ /* 0x040fe4000f8e0207 */
[----:B------:R-:W-:-:S04]  /*2490*/  IMAD.WIDE.U32 R70, R20, UR4, R4 ;  /* 0x0000000414467c25 */ /* 0x000fc8000f8e0004 */
[----:B------:R-:W-:Y:S05]  /*24a0*/  @P0 BRA `(.L_x_32) ;  /* 0x0000002000540947 */ /* 0x000fea0003800000 */
[----:B-----5:R-:W-:Y:S01]  /*24b0*/  FSETP.NEU.AND P1, PT, R57, RZ, PT ;  /* 0x000000ff3900720b */ /* 0x020fe20003f2d000 */
[----:B------:R-:W-:Y:S01]  /*24c0*/  IMAD.IADD R22, R65, 0x1, -R12 ;  /* 0x0000000141167824 */ /* 0x000fe200078e0a0c */
[----:B------:R-:W-:Y:S01]  /*24d0*/  BSSY B0, `(.L_x_32) ;  /* 0x0000212000007945 */ /* 0x000fe20003800000 */
[----:B------:R-:W-:Y:S02]  /*24e0*/  IMAD.IADD R0, R69, 0x1, -R0 ;  /* 0x0000000145007824 */ /* 0x000fe400078e0a00 */
[----:B------:R-:W-:Y:S01]  /*24f0*/  IMAD.IADD R7, R71, 0x1, R7 ;  /* 0x0000000147077824 */ /* 0x000fe200078e0207 */
[----:B------:R-:W-:-:S04]  /*2500*/  ISETP.GT.AND P0, PT, R22, RZ, PT ;  /* 0x000000ff1600720c */ /* 0x000fc80003f04270 */
[----:B------:R-:W-:-:S03]  /*2510*/  ISETP.GT.AND P2, PT, R0, RZ, P0 ;  /* 0x000000ff0000720c */ /* 0x000fc60000744270 */
[----:B------:R-:W-:Y:S10]  /*2520*/  @!P1 BRA `(.L_x_33) ;  /* 0x0000001400d89947 */ /* 0x000ff40003800000 */
[----:B------:R-:W0:Y:S01]  /*2530*/  LDC.64 R74, c[0x0][0x5b8] ;  /* 0x00016e00ff4a7b82 */ /* 0x000e220000000a00 */
[----:B------:R-:W-:-:S07]  /*2540*/  ULDC.64 UR4, c[0x0][0x5c0] ;  /* 0x0001700000047ab9 */ /* 0x000fce0000000a00 */
[----:B------:R-:W1:Y:S08]  /*2550*/  LDC.64 R76, c[0x0][0x5b0] ;  /* 0x00016c00ff4c7b82 */ /* 0x000e700000000a00 */
[----:B------:R-:W2:Y:S01]  /*2560*/  LDC.64 R78, c[0x0][0x5a8] ;  /* 0x00016a00ff4e7b82 */ /* 0x000ea20000000a00 */
[-C--:B0-----:R-:W-:Y:S02]  /*2570*/  IMAD R6, R9, R74.reuse, RZ ;  /* 0x0000004a09067224 */ /* 0x081fe400078e02ff */
[----:B------:R-:W-:-:S04]  /*2580*/  IMAD.WIDE.U32 R4, R19, R74, R60 ;  /* 0x0000004a13047225 */ /* 0x000fc800078e003c */
[----:B------:R-:W-:Y:S01]  /*2590*/  IMAD R71, R19, R75, R6 ;  /* 0x0000004b13477224 */ /* 0x000fe200078e0206 */
[----:B------:R-:W-:Y:S01]  /*25a0*/  IADD3 R8, P1, R12, R4, RZ ;  /* 0x000000040c087210 */ /* 0x000fe20007f3e0ff */
[----:B-1----:R-:W-:-:S03]  /*25b0*/  IMAD R3, R21, R76, RZ ;  /* 0x0000004c15037224 */ /* 0x002fc600078e02ff */
[----:B------:R-:W-:Y:S01]  /*25c0*/  IADD3.X R9, R13, R5, R71, P1, !PT ;  /* 0x000000050d097210 */ /* 0x000fe20000ffe447 */
[C---:B------:R-:W-:Y:S02]  /*25d0*/  IMAD R21, R20.reuse, R77, R3 ;  /* 0x0000004d14157224 */ /* 0x040fe400078e0203 */
[----:B------:R-:W-:-:S04]  /*25e0*/  IMAD.WIDE.U32 R4, R20, R76, R8 ;  /* 0x0000004c14047225 */ /* 0x000fc800078e0008 */
[----:B------:R-:W-:Y:S01]  /*25f0*/  IMAD.IADD R3, R5, 0x1, R21 ;  /* 0x0000000105037824 */ /* 0x000fe200078e0215 */
[----:B--2---:R-:W-:-:S04]  /*2600*/  LEA R10, P1, R4, R78, 0x2 ;  /* 0x0000004e040a7211 */ /* 0x004fc800078210ff */
[----:B------:R-:W-:-:S05]  /*2610*/  LEA.HI.X R11, R4, R79, R3, 0x2, P1 ;  /* 0x0000004f040b7211 */ /* 0x000fca00008f1403 */
[----:B------:R0:W2:Y:S01]  /*2620*/  @P2 LDG.E.LTC128B R3, desc[UR36][R10.64] ;  /* 0x000000240a032981 */ /* 0x0000a2000c1e1920 */
[----:B------:R-:W-:Y:S01]  /*2630*/  IMAD.WIDE.U32 R4, R20, R76, R12 ;  /* 0x0000004c14047225 */ /* 0x000fe200078e000c */
[----:B------:R-:W-:Y:S01]  /*2640*/  LEA R6, P3, R70, UR4, 0x2 ;  /* 0x0000000446067c11 */ /* 0x000fe2000f8610ff */
[----:B------:R-:W-:Y:S01]  /*2650*/  BSSY B1, `(.L_x_34) ;  /* 0x0000014000017945 */ /* 0x000fe20003800000 */
[----:B------:R-:W-:Y:S02]  /*2660*/  IADD3 R14, P1, R60, R4, RZ ;  /* 0x000000043c0e7210 */ /* 0x000fe40007f3e0ff */
[----:B------:R-:W-:Y:S02]  /*2670*/  LEA.HI.X R7, R70, UR5, R7, 0x2, P3 ;  /* 0x0000000546077c11 */ /* 0x000fe400098f1407 */
[----:B------:R-:W-:Y:S01]  /*2680*/  IADD3.X R15, R61, R21, R5, P1, !PT ;  /* 0x000000153d0f7210 */ /* 0x000fe20000ffe405 */
[----:B0-----:R-:W-:Y:S01]  /*2690*/  IMAD.SHL.U32 R10, R76, 0x8, RZ ;  /* 0x000000084c0a7824 */ /* 0x001fe200078e00ff */
[----:B------:R-:W-:-:S02]  /*26a0*/  ISETP.GT.AND P1, PT, R22, 0x1, PT ;  /* 0x000000011600780c */ /* 0x000fc40003f24270 */
[----:B------:R-:W-:Y:S01]  /*26b0*/  SHF.L.U64.HI R11, R76, 0x3, R77 ;  /* 0x000000034c0b7819 */ /* 0x000fe2000001024d */
[----:B------:R-:W-:Y:S01]  /*26c0*/  IMAD.WIDE.U32 R14, R19, R74, R14 ;  /* 0x0000004a130e7225 */ /* 0x000fe200078e000e */
[----:B------:R-:W-:-:S03]  /*26d0*/  ISETP.GT.AND P3, PT, R0, RZ, P1 ;  /* 0x000000ff0000720c */ /* 0x000fc60000f64270 */
[----:B------:R-:W-:Y:S01]  /*26e0*/  IMAD.WIDE.U32 R10, R20, R76, R10 ;  /* 0x0000004c140a7225 */ /* 0x000fe200078e000a */
[----:B--2---:R-:W-:-:S05]  /*26f0*/  LOP3.LUT R4, R3, 0xffffe000, RZ, 0xc0, !PT ;  /* 0xffffe00003047812 */ /* 0x004fca00078ec0ff */
[----:B------:R-:W-:Y:S01]  /*2700*/  FMUL R5, R4, R57 ;  /* 0x0000003904057220 */ /* 0x000fe20000400000 */
[----:B------:R-:W-:-:S03]  /*2710*/  LEA R4, P4, R14, R78, 0x2 ;  /* 0x0000004e0e047211 */ /* 0x000fc600078810ff */
[----:B------:R-:W-:Y:S01]  /*2720*/  FFMA R75, R24, R56, R5 ;  /* 0x00000038184b7223 */ /* 0x000fe20000000005 */
[----:B------:R-:W-:-:S04]  /*2730*/  IMAD.IADD R5, R71, 0x1, R15 ;  /* 0x0000000147057824 */ /* 0x000fc800078e020f */
[----:B------:R-:W-:Y:S02]  /*2740*/  F2FP.TF32.F32.PACK_B R75, R75 ;  /* 0x0000004bff4b723e */ /* 0x000fe400024050ff */
[----:B------:R-:W-:-:S03]  /*2750*/  LEA.HI.X R5, R14, R79, R5, 0x2, P4 ;  /* 0x0000004f0e057211 */ /* 0x000fc600020f1405 */
[----:B------:R0:W-:Y:S01]  /*2760*/  @P2 STG.E desc[UR36][R6.64], R75 ;  /* 0x0000004b06002986 */ /* 0x0001e2000c101924 */
[----:B------:R-:W-:Y:S05]  /*2770*/  @!P3 BRA `(.L_x_35) ;  /* 0x000000000004b947 */ /* 0x000fea0003800000 */
[----:B------:R1:W5:Y:S02]  /*2780*/  LDG.E.LTC128B R3, desc[UR36][R4.64+0x4] ;  /* 0x0000042404037981 */ /* 0x000364000c1e1920 */
.L_x_35:
[----:B------:R-:W-:Y:S05]  /*2790*/  BSYNC B1 ;  /* 0x0000000000017941 */ /* 0x000fea0003800000 */
.L_x_34:
[----:B-----5:R-:W-:Y:S01]  /*27a0*/  LOP3.LUT R14, R3, 0xffffe000, RZ, 0xc0, !PT ;  /* 0xffffe000030e7812 */ /* 0x020fe200078ec0ff */
[----:B------:R-:W-:Y:S01]  /*27b0*/  IMAD.IADD R21, R21, 0x1, R11 ;  /* 0x0000000115157824 */ /* 0x000fe200078e020b */
[----:B------:R-:W-:Y:S01]  /*27c0*/  IADD3 R8, P2, R8, R10, RZ ;  /* 0x0000000a08087210 */ /* 0x000fe20007f5e0ff */
[----:B------:R-:W-:Y:S01]  /*27d0*/  IMAD.MOV.U32 R18, RZ, RZ, R3 ;  /* 0x000000ffff127224 */ /* 0x000fe200078e0003 */
[----:B------:R-:W-:Y:S01]  /*27e0*/  ISETP.GT.AND P0, PT, R0, 0x8, P0 ;  /* 0x000000080000780c */ /* 0x000fe20000704270 */
[----:B------:R-:W-:Y:S02]  /*27f0*/  FMUL R14, R14, R57 ;  /* 0x000000390e0e7220 */ /* 0x000fe40000400000 */
[----:B------:R-:W-:Y:S02]  /*2800*/  IMAD.X R9, R21, 0x1, R9, P2 ;  /* 0x0000000115097824 */ /* 0x000fe400010e0609 */
[----:B------:R-:W-:Y:S01]  /*2810*/  FFMA R25, R25, R56, R14 ;  /* 0x0000003819197223 */ /* 0x000fe2000000000e */
[----:B------:R-:W-:-:S04]  /*2820*/  LEA R14, P2, R8, R78, 0x2 ;  /* 0x0000004e080e7211 */ /* 0x000fc800078410ff */
[----:B------:R-:W-:Y:S02]  /*2830*/  F2FP.TF32.F32.PACK_B R25, R25 ;  /* 0x00000019ff19723e */ /* 0x000fe400024050ff */
[----:B------:R-:W-:-:S03]  /*2840*/  LEA.HI.X R15, R8, R79, R9, 0x2, P2 ;  /* 0x0000004f080f7211 */ /* 0x000fc600010f1409 */
[----:B------:R2:W-:Y:S04]  /*2850*/  @P3 STG.E desc[UR36][R6.64+0x4], R25 ;  /* 0x0000041906003986 */ /* 0x0005e8000c101924 */
[----:B------:R-:W3:Y:S01]  /*2860*/  @P0 LDG.E.LTC128B R18, desc[UR36][R14.64] ;  /* 0x000000240e120981 */ /* 0x000ee2000c1e1920 */
[----:B------:R-:W-:Y:S01]  /*2870*/  IADD3 R12, P2, P3, R60, R10, R12 ;  /* 0x0000000a3c0c7210 */ /* 0x000fe20007b5e00c */
[----:B------:R-:W-:Y:S01]  /*2880*/  BSSY B1, `(.L_x_36) ;  /* 0x0000011000017945 */ /* 0x000fe20003800000 */
[C---:B------:R-:W-:Y:S02]  /*2890*/  SHF.L.U64.HI R9, R62.reuse, 0x2, R63 ;  /* 0x000000023e097819 */ /* 0x040fe4000001023f */
[----:B------:R-:W-:Y:S02]  /*28a0*/  IADD3.X R13, R61, R21, R13, P2, P3 ;  /* 0x000000153d0d7210 */ /* 0x000fe400017e640d */
[----:B------:R-:W-:-:S02]  /*28b0*/  LEA R10, P2, R62, R6, 0x2 ;  /* 0x000000063e0a7211 */ /* 0x000fc400078410ff */
[----:B------:R-:W-:Y:S01]  /*28c0*/  ISETP.GT.AND P1, PT, R0, 0x8, P1 ;  /* 0x000000080000780c */ /* 0x000fe20000f24270 */
[----:B------:R-:W-:-:S04]  /*28d0*/  IMAD.WIDE.U32 R12, R19, R74, R12 ;  /* 0x0000004a130c7225 */ /* 0x000fc800078e000c */
[----:B------:R-:W-:Y:S01]  /*28e0*/  IMAD.X R11, R9, 0x1, R7, P2 ;  /* 0x00000001090b7824 */ /* 0x000fe200010e0607 */
[----:B---3--:R-:W-:-:S05]  /*28f0*/  LOP3.LUT R8, R18, 0xffffe000, RZ, 0xc0, !PT ;  /* 0xffffe00012087812 */ /* 0x008fca00078ec0ff */
        /* <DEDUP_REMOVED lines=9> */
.L_x_37:
[----:B------:R-:W-:Y:S05]  /*2990*/  BSYNC B1 ;  /* 0x0000000000017941 */ /* 0x000fea0003800000 */
.L_x_36:
[----:B-----5:R-:W-:Y:S01]  /*29a0*/  LOP3.LUT R12, R18, 0xffffe000, RZ, 0xc0, !PT ;  /* 0xffffe000120c7812 */ /* 0x020fe200078ec0ff */
[----:B------:R-:W-:Y:S01]  /*29b0*/  BSSY B1, `(.L_x_38) ;  /* 0x0000009000017945 */ /* 0x000fe20003800000 */
[----:B------:R-:W-:-:S03]  /*29c0*/  ISETP.GT.AND P0, PT, R22, 0x8, PT ;  /* 0x000000081600780c */ /* 0x000fc60003f04270 */
[----:B------:R-:W-:Y:S01]  /*29d0*/  FMUL R12, R12, R57 ;  /* 0x000000390c0c7220 */ /* 0x000fe20000400000 */
[----:B------:R-:W-:-:S03]  /*29e0*/  ISETP.GT.AND P2, PT, R0, RZ, P0 ;  /* 0x000000ff0000720c */ /* 0x000fc60000744270 */
[----:B------:R-:W-:-:S05]  /*29f0*/  FFMA R27, R27, R56, R12 ;  /* 0x000000381b1b7223 */ /* 0x000fca000000000c */
[----:B------:R-:W-:-:S05]  /*2a00*/  F2FP.TF32.F32.PACK_B R27, R27 ;  /* 0x0000001bff1b723e */ /* 0x000fca00024050ff */
[----:B------:R4:W-:Y:S01]  /*2a10*/  @P1 STG.E desc[UR36][R10.64+0x4], R27 ;  /* 0x0000041b0a001986 */ /* 0x0009e2000c101924 */
[----:B------:R-:W-:Y:S05]  /*2a20*/  @!P2 BRA `(.L_x_39) ;  /* 0x000000000004a947 */ /* 0x000fea0003800000 */
[----:B------:R0:W5:Y:S02]  /*2a30*/  LDG.E.LTC128B R18, desc[UR36][R4.64+0x20] ;  /* 0x0000202404127981 */ /* 0x000164000c1e1920 */
.L_x_39:
[----:B------:R-:W-:Y:S05]  /*2a40*/  BSYNC B1 ;  /* 0x0000000000017941 */ /* 0x000fea0003800000 */
.L_x_38:
        /* <DEDUP_REMOVED lines=10> */
.L_x_41:
[----:B------:R-:W-:Y:S05]  /*2af0*/  BSYNC B1 ;  /* 0x0000000000017941 */ /* 0x000fea0003800000 */
.L_x_40:
[----:B-----5:R-:W-:Y:S01]  /*2b00*/  LOP3.LUT R12, R18, 0xffffe000, RZ, 0xc0, !PT ;  /* 0xffffe000120c7812 */ /* 0x020fe200078ec0ff */
[----:B------:R-:W-:Y:S01]  /*2b10*/  BSSY B1, `(.L_x_42) ;  /* 0x0000008000017945 */ /* 0x000fe20003800000 */
[----:B------:R-:W-:-:S03]  /*2b20*/  ISETP.GT.AND P0, PT, R0, 0x8, P0 ;  /* 0x000000080000780c */ /* 0x000fc60000704270 */
[----:B------:R-:W-:-:S04]  /*2b30*/  FMUL R12, R12, R57 ;  /* 0x000000390c0c7220 */ /* 0x000fc80000400000 */
[----:B------:R-:W-:-:S05]  /*2b40*/  FFMA R29, R29, R56, R12 ;  /* 0x000000381d1d7223 */ /* 0x000fca000000000c */
[----:B------:R-:W-:-:S05]  /*2b50*/  F2FP.TF32.F32.PACK_B R29, R29 ;  /* 0x0000001dff1d723e */ /* 0x000fca00024050ff */
[----:B------:R0:W-:Y:S01]  /*2b60*/  @P3 STG.E desc[UR36][R6.64+0x24], R29 ;  /* 0x0000241d06003986 */ /* 0x0001e2000c101924 */
[----:B------:R-:W-:Y:S05]  /*2b70*/  @!P0 BRA `(.L_x_43) ;  /* 0x0000000000048947 */ /* 0x000fea0003800000 */
[----:B------:R0:W5:Y:S02]  /*2b80*/  LDG.E.LTC128B R18, desc[UR36][R8.64+0x20] ;  /* 0x0000202408127981 */ /* 0x000164000c1e1920 */
.L_x_43:
[----:B------:R-:W-:Y:S05]  /*2b90*/  BSYNC B1 ;  /* 0x0000000000017941 */ /* 0x000fea0003800000 */
.L_x_42:
[----:B-----5:R-:W-:Y:S01]  /*2ba0*/  LOP3.LUT R12, R18, 0xffffe000, RZ, 0xc0, !PT ;  /* 0xffffe000120c7812 */ /* 0x020fe200078ec0ff */
[----:B------:R-:W-:Y:S01]  /*2bb0*/  BSSY B1, `(.L_x_44) ;  /* 0x0000008000017945 */ /* 0x000fe20003800000 */
[----:B------:R-:W-:-:S03]  /*2bc0*/  ISETP.GT.AND P1, PT, R0, 0x8, P1 ;  /* 0x000000080000780c */ /* 0x000fc60000f24270 */
[----:B0-----:R-:W-:-:S04]  /*2bd0*/  FMUL R3, R12, R57 ;  /* 0x000000390c037220 */ /* 0x001fc80000400000 */
[----:B------:R-:W-:-:S05]  /*2be0*/  FFMA R3, R30, R56, R3 ;  /* 0x000000381e037223 */ /* 0x000fca0000000003 */
[----:B------:R-:W-:-:S05]  /*2bf0*/  F2FP.TF32.F32.PACK_B R3, R3 ;  /* 0x00000003ff03723e */ /* 0x000fca00024050ff */
[----:B------:R0:W-:Y:S01]  /*2c00*/  @P0 STG.E desc[UR36][R10.64+0x20], R3 ;  /* 0x000020030a000986 */ /* 0x0001e2000c101924 */
[----:B------:R-:W-:Y:S05]  /*2c10*/  @!P1 BRA `(.L_x_45) ;  /* 0x0000000000049947 */ /* 0x000fea0003800000 */
[----:B------:R0:W5:Y:S02]  /*2c20*/  LDG.E.LTC128B R18, desc[UR36][R8.64+0x24] ;  /* 0x0000242408127981 */ /* 0x000164000c1e1920 */
.L_x_45:
[----:B------:R-:W-:Y:S05]  /*2c30*/  BSYNC B1 ;  /* 0x0000000000017941 */ /* 0x000fea0003800000 */
.L_x_44:
        /* <DEDUP_REMOVED lines=10> */
.L_x_47:
[----:B------:R-:W-:Y:S05]  /*2ce0*/  BSYNC B1 ;  /* 0x0000000000017941 */ /* 0x000fea0003800000 */
.L_x_46:
[----:B-----5:R-:W-:Y:S01]  /*2cf0*/  LOP3.LUT R12, R18, 0xffffe000, RZ, 0xc0, !PT ;  /* 0xffffe000120c7812 */ /* 0x020fe200078ec0ff */
[----:B------:R-:W-:Y:S01]  /*2d00*/  BSSY B1, `(.L_x_48) ;  /* 0x0000009000017945 */ /* 0x000fe20003800000 */
[----:B------:R-:W-:-:S03]  /*2d10*/  ISETP.GT.AND P1, PT, R22, 0x11, PT ;  /* 0x000000111600780c */ /* 0x000fc60003f24270 */
[----:B0-----:R-:W-:Y:S01]  /*2d20*/  FMUL R3, R12, R57 ;  /* 0x000000390c037220 */ /* 0x001fe20000400000 */
[----:B------:R-:W-:-:S03]  /*2d30*/  ISETP.GT.AND P3, PT, R0, RZ, P1 ;  /* 0x000000ff0000720c */ /* 0x000fc60000f64270 */
[----:B------:R-:W-:-:S05]  /*2d40*/  FFMA R3, R32, R56, R3 ;  /* 0x0000003820037223 */ /* 0x000fca0000000003 */
[----:B------:R-:W-:-:S05]  /*2d50*/  F2FP.TF32.F32.PACK_B R3, R3 ;  /* 0x00000003ff03723e */ /* 0x000fca00024050ff */
[----:B------:R0:W-:Y:S01]  /*2d60*/  @P2 STG.E desc[UR36][R6.64+0x40], R3 ;  /* 0x0000400306002986 */ /* 0x0001e2000c101924 */
[----:B------:R-:W-:Y:S05]  /*2d70*/  @!P3 BRA `(.L_x_49) ;  /* 0x000000000004b947 */ /* 0x000fea0003800000 */
[----:B------:R0:W5:Y:S02]  /*2d80*/  LDG.E.LTC128B R18, desc[UR36][R4.64+0x44] ;  /* 0x0000442404127981 */ /* 0x000164000c1e1920 */
.L_x_49:
[----:B------:R-:W-:Y:S05]  /*2d90*/  BSYNC B1 ;  /* 0x0000000000017941 */ /* 0x000fea0003800000 */
.L_x_48:
        /* <DEDUP_REMOVED lines=9> */
.L_x_51:
[----:B------:R-:W-:Y:S05]  /*2e30*/  BSYNC B1 ;  /* 0x0000000000017941 */ /* 0x000fea0003800000 */
.L_x_50:
        /* <DEDUP_REMOVED lines=9> */
.L_x_53:
[----:B------:R-:W-:Y:S05]  /*2ed0*/  BSYNC B1 ;  /* 0x0000000000017941 */ /* 0x000fea0003800000 */
.L_x_52:
        /* <DEDUP_REMOVED lines=10> */
.L_x_55:
[----:B------:R-:W-:Y:S05]  /*2f80*/  BSYNC B1 ;  /* 0x0000000000017941 */ /* 0x000fea0003800000 */
.L_x_54:
        /* <DEDUP_REMOVED lines=10> */
.L_x_57:
[----:B------:R-:W-:Y:S05]  /*3030*/  BSYNC B1 ;  /* 0x0000000000017941 */ /* 0x000fea0003800000 */
.L_x_56:
        /* <DEDUP_REMOVED lines=9> */
.L_x_59:
[----:B------:R-:W-:Y:S05]  /*30d0*/  BSYNC B1 ;  /* 0x0000000000017941 */ /* 0x000fea0003800000 */
.L_x_58:
        /* <DEDUP_REMOVED lines=9> */
.L_x_61:
[----:B------:R-:W-:Y:S05]  /*3170*/  BSYNC B1 ;  /* 0x0000000000017941 */ /* 0x000fea0003800000 */
.L_x_60:
        /* <DEDUP_REMOVED lines=10> */
.L_x_63:
[----:B------:R-:W-:Y:S05]  /*3220*/  BSYNC B1 ;  /* 0x0000000000017941 */ /* 0x000fea0003800000 */
.L_x_62:
        /* <DEDUP_REMOVED lines=10> */
.L_x_65:
[----:B------:R-:W-:Y:S05]  /*32d0*/  BSYNC B1 ;  /* 0x0000000000017941 */ /* 0x000fea0003800000 */
.L_x_64:
        /* <DEDUP_REMOVED lines=9> */
.L_x_67:
[----:B------:R-:W-:Y:S05]  /*3370*/  BSYNC B1 ;  /* 0x0000000000017941 */ /* 0x000fea0003800000 */
.L_x_66:
        /* <DEDUP_REMOVED lines=9> */
.L_x_69:
[----:B------:R-:W-:Y:S05]  /*3410*/  BSYNC B1 ;  /* 0x0000000000017941 */ /* 0x000fea0003800000 */
.L_x_68:
        /* <DEDUP_REMOVED lines=10> */
.L_x_71:
[----:B------:R-:W-:Y:S05]  /*34c0*/  BSYNC B1 ;  /* 0x0000000000017941 */ /* 0x000fea0003800000 */
.L_x_70:
        /* <DEDUP_REMOVED lines=10> */
.L_x_73:
[----:B------:R-:W-:Y:S05]  /*3570*/  BSYNC B1 ;  /* 0x0000000000017941 */ /* 0x000fea0003800000 */
.L_x_72:
        /* <DEDUP_REMOVED lines=9> */
.L_x_75:
[----:B------:R-:W-:Y:S05]  /*3610*/  BSYNC B1 ;  /* 0x0000000000017941 */ /* 0x000fea0003800000 */
.L_x_74:
        /* <DEDUP_REMOVED lines=9> */
.L_x_77:
[----:B------:R-:W-:Y:S05]  /*36b0*/  BSYNC B1 ;  /* 0x0000000000017941 */ /* 0x000fea0003800000 */
.L_x_76:
        /* <DEDUP_REMOVED lines=10> */
.L_x_79:
[----:B------:R-:W-:Y:S05]  /*3760*/  BSYNC B1 ;  /* 0x0000000000017941 */ /* 0x000fea0003800000 */
.L_x_78:
        /* <DEDUP_REMOVED lines=10> */
.L_x_81:
[----:B------:R-:W-:Y:S05]  /*3810*/  BSYNC B1 ;  /* 0x0000000000017941 */ /* 0x000fea0003800000 */
.L_x_80:
        /* <DEDUP_REMOVED lines=9> */
.L_x_83:
[----:B------:R-:W-:Y:S05]  /*38b0*/  BSYNC B1 ;  /* 0x0000000000017941 */ /* 0x000fea0003800000 */
.L_x_82:
        /* <DEDUP_REMOVED lines=9> */
.L_x_85:
[----:B------:R-:W-:Y:S05]  /*3950*/  BSYNC B1 ;  /* 0x0000000000017941 */ /* 0x000fea0003800000 */
.L_x_84:
        /* <DEDUP_REMOVED lines=10> */
.L_x_87:
[----:B------:R-:W-:Y:S05]  /*3a00*/  BSYNC B1 ;  /* 0x0000000000017941 */ /* 0x000fea0003800000 */
.L_x_86:
        /* <DEDUP_REMOVED lines=10> */
.L_x_89:
[----:B------:R-:W-:Y:S05]  /*3ab0*/  BSYNC B1 ;  /* 0x0000000000017941 */ /* 0x000fea0003800000 */
.L_x_88:
[----:B01---5:R-:W-:Y:S01]  /*3ac0*/  LOP3.LUT R4, R18, 0xffffe000, RZ, 0xc0, !PT ;  /* 0xffffe00012047812 */ /* 0x023fe200078ec0ff */
        /* <DEDUP_REMOVED lines=8> */
.L_x_91:
[----:B------:R-:W-:Y:S05]  /*3b50*/  BSYNC B1 ;  /* 0x0000000000017941 */ /* 0x000fea0003800000 */
.L_x_90:
[----:B-----5:R-:W-:Y:S01]  /*3b60*/  LOP3.LUT R4, R18, 0xffffe000, RZ, 0xc0, !PT ;  /* 0xffffe00012047812 */ /* 0x020fe200078ec0ff */
[----:B------:R-:W-:Y:S01]  /*3b70*/  @P0 IMAD.MOV.U32 R5, RZ, RZ, R11 ;  /* 0x000000ffff050224 */ /* 0x000fe200078e000b */
[----:B------:R-:W-:Y:S01]  /*3b80*/  ISETP.GT.AND P1, PT, R0, 0x8, P1 ;  /* 0x000000080000780c */ /* 0x000fe20000f24270 */
[----:B------:R-:W-:Y:S02]  /*3b90*/  BSSY B1, `(.L_x_92) ;  /* 0x0000008000017945 */ /* 0x000fe40003800000 */
[----:B------:R-:W-:Y:S01]  /*3ba0*/  FMUL R3, R4, R57 ;  /* 0x0000003904037220 */ /* 0x000fe20000400000 */
[----:B------:R-:W-:-:S03]  /*3bb0*/  @P0 IMAD.MOV.U32 R4, RZ, RZ, R10 ;  /* 0x000000ffff040224 */ /* 0x000fc600078e000a */
[----:B------:R-:W-:-:S05]  /*3bc0*/  FFMA R3, R54, R56, R3 ;  /* 0x0000003836037223 */ /* 0x000fca0000000003 */
[----:B------:R-:W-:-:S05]  /*3bd0*/  F2FP.TF32.F32.PACK_B R3, R3 ;  /* 0x00000003ff03723e */ /* 0x000fca00024050ff */
[----:B------:R0:W-:Y:S01]  /*3be0*/  @P0 STG.E desc[UR36][R4.64+0xe0], R3 ;  /* 0x0000e00304000986 */ /* 0x0001e2000c101924 */
[----:B------:R-:W-:Y:S05]  /*3bf0*/  @!P1 BRA `(.L_x_93) ;  /* 0x0000000000049947 */ /* 0x000fea0003800000 */
[----:B------:R0:W5:Y:S02]  /*3c00*/  LDG.E.LTC128B R18, desc[UR36][R8.64+0xe4] ;  /* 0x0000e42408127981 */ /* 0x000164000c1e1920 */
.L_x_93:
[----:B------:R-:W-:Y:S05]  /*3c10*/  BSYNC B1 ;  /* 0x0000000000017941 */ /* 0x000fea0003800000 */
.L_x_92:
[----:B------:R-:W-:Y:S05]  /*3c20*/  @!P1 BRA `(.L_x_94) ;  /* 0x0000000800709947 */ /* 0x000fea0003800000 */
[----:B-----5:R-:W-:-:S05]  /*3c30*/  LOP3.LUT R18, R18, 0xffffe000, RZ, 0xc0, !PT ;  /* 0xffffe00012127812 */ /* 0x020fca00078ec0ff */
[----:B------:R-:W-:-:S04]  /*3c40*/  FMUL R18, R18, R57 ;  /* 0x0000003912127220 */ /* 0x000fc80000400000 */
[----:B------:R-:W-:-:S05]  /*3c50*/  FFMA R55, R55, R56, R18 ;  /* 0x0000003837377223 */ /* 0x000fca0000000012 */
[----:B------:R-:W-:-:S05]  /*3c60*/  F2FP.TF32.F32.PACK_B R55, R55 ;  /* 0x00000037ff37723e */ /* 0x000fca00024050ff */
[----:B------:R0:W-:Y:S01]  /*3c70*/  STG.E desc[UR36][R10.64+0xe4], R55 ;  /* 0x0000e4370a007986 */ /* 0x0001e2000c101924 */
[----:B------:R-:W-:Y:S05]  /*3c80*/  BRA `(.L_x_94) ;  /* 0x0000000800587947 */ /* 0x000fea0003800000 */
.L_x_33:
[----:B------:R-:W-:Y:S01]  /*3c90*/  ISETP.GT.AND P4, PT, R22, 0x1, PT ;  /* 0x000000011600780c */ /* 0x000fe20003f84270 */
[----:B------:R-:W-:Y:S01]  /*3ca0*/  ULDC.64 UR4, c[0x0][0x5c0] ;  /* 0x0001700000047ab9 */ /* 0x000fe20000000a00 */
[-C--:B------:R-:W-:Y:S01]  /*3cb0*/  FMUL R3, R24, R56.reuse ;  /* 0x0000003818037220 */ /* 0x080fe20000400000 */
[----:B------:R-:W-:Y:S01]  /*3cc0*/  LEA R4, P3, R70, UR4, 0x2 ;  /* 0x0000000446047c11 */ /* 0x000fe2000f8610ff */
[-C--:B------:R-:W-:Y:S01]  /*3cd0*/  FMUL R25, R25, R56.reuse ;  /* 0x0000003819197220 */ /* 0x080fe20000400000 */
[----:B------:R-:W-:Y:S01]  /*3ce0*/  ISETP.GT.AND P1, PT, R0, RZ, P4 ;  /* 0x000000ff0000720c */ /* 0x000fe20002724270 */
[-C--:B------:R-:W-:Y:S01]  /*3cf0*/  FMUL R9, R26, R56.reuse ;  /* 0x000000381a097220 */ /* 0x080fe20000400000 */
[----:B------:R-:W-:Y:S01]  /*3d00*/  LEA.HI.X R5, R70, UR5, R7, 0x2, P3 ;  /* 0x0000000546057c11 */ /* 0x000fe200098f1407 */
[-C--:B------:R-:W-:Y:S01]  /*3d10*/  FMUL R27, R27, R56.reuse ;  /* 0x000000381b1b7220 */ /* 0x080fe20000400000 */
[----:B------:R-:W-:Y:S01]  /*3d20*/  F2FP.TF32.F32.PACK_B R3, R3 ;  /* 0x00000003ff03723e */ /* 0x000fe200024050ff */
[-C--:B------:R-:W-:Y:S01]  /*3d30*/  FMUL R29, R29, R56.reuse ;  /* 0x000000381d1d7220 */ /* 0x080fe20000400000 */
[----:B------:R-:W-:Y:S01]  /*3d40*/  F2FP.TF32.F32.PACK_B R25, R25 ;  /* 0x00000019ff19723e */ /* 0x000fe200024050ff */
[----:B------:R-:W-:Y:S01]  /*3d50*/  FMUL R31, R31, R56 ;  /* 0x000000381f1f7220 */ /* 0x000fe20000400000 */
[C---:B------:R-:W-:Y:S01]  /*3d60*/  SHF.L.U64.HI R7, R62.reuse, 0x2, R63 ;  /* 0x000000023e077819 */ /* 0x040fe2000001023f */
[----:B------:R0:W-:Y:S01]  /*3d70*/  @P2 STG.E desc[UR36][R4.64], R3 ;  /* 0x0000000304002986 */ /* 0x0001e2000c101924 */
[----:B------:R-:W-:Y:S01]  /*3d80*/  LEA R6, P3, R62, R4, 0x2 ;  /* 0x000000043e067211 */ /* 0x000fe200078610ff */
[-C--:B------:R-:W-:Y:S01]  /*3d90*/  FMUL R11, R32, R56.reuse ;  /* 0x00000038200b7220 */ /* 0x080fe20000400000 */
[C---:B------:R-:W-:Y:S01]  /*3da0*/  ISETP.GT.AND P2, PT, R22.reuse, 0x8, PT ;  /* 0x000000081600780c */ /* 0x040fe20003f44270 */
[----:B------:R-:W-:Y:S01]  /*3db0*/  @P1 STG.E desc[UR36][R4.64+0x4], R25 ;  /* 0x0000041904001986 */ /* 0x000fe2000c101924 */
[----:B------:R-:W-:Y:S01]  /*3dc0*/  ISETP.GT.AND P1, PT, R22, 0x9, PT ;  /* 0x000000091600780c */ /* 0x000fe20003f24270 */
[----:B------:R-:W-:Y:S01]  /*3dd0*/  IMAD.X R7, R7, 0x1, R5, P3 ;  /* 0x0000000107077824 */ /* 0x000fe200018e0605 */
[C---:B------:R-:W-:Y:S01]  /*3de0*/  ISETP.GT.AND P0, PT, R0.reuse, 0x8, P0 ;  /* 0x000000080000780c */ /* 0x040fe20000704270 */
[-C--:B------:R-:W-:Y:S01]  /*3df0*/  FMUL R33, R33, R56.reuse ;  /* 0x0000003821217220 */ /* 0x080fe20000400000 */
[C---:B------:R-:W-:Y:S01]  /*3e00*/  ISETP.GT.AND P4, PT, R0.reuse, 0x8, P4 ;  /* 0x000000080000780c */ /* 0x040fe20002784270 */
[-C--:B------:R-:W-:Y:S01]  /*3e10*/  FMUL R35, R35, R56.reuse ;  /* 0x0000003823237220 */ /* 0x080fe20000400000 */
[----:B------:R-:W-:Y:S01]  /*3e20*/  ISETP.GT.AND P5, PT, R0, RZ, P2 ;  /* 0x000000ff0000720c */ /* 0x000fe200017a4270 */
[-C--:B0-----:R-:W-:Y:S01]  /*3e30*/  FMUL R3, R28, R56.reuse ;  /* 0x000000381c037220 */ /* 0x081fe20000400000 */
[----:B------:R-:W-:Y:S01]  /*3e40*/  ISETP.GT.AND P3, PT, R0, RZ, P1 ;  /* 0x000000ff0000720c */ /* 0x000fe20000f64270 */
[-C--:B------:R-:W-:Y:S01]  /*3e50*/  FMUL R37, R37, R56.reuse ;  /* 0x0000003825257220 */ /* 0x080fe20000400000 */
[----:B------:R-:W-:Y:S01]  /*3e60*/  F2FP.TF32.F32.PACK_B R9, R9 ;  /* 0x00000009ff09723e */ /* 0x000fe200024050ff */
[-C--:B------:R-:W-:Y:S01]  /*3e70*/  FMUL R39, R39, R56.reuse ;  /* 0x0000003827277220 */ /* 0x080fe20000400000 */
[----:B------:R-:W-:Y:S01]  /*3e80*/  F2FP.TF32.F32.PACK_B R27, R27 ;  /* 0x0000001bff1b723e */ /* 0x000fe200024050ff */
[-C--:B------:R-:W-:Y:S01]  /*3e90*/  FMUL R41, R41, R56.reuse ;  /* 0x0000003829297220 */ /* 0x080fe20000400000 */
[----:B------:R-:W-:Y:S01]  /*3ea0*/  F2FP.TF32.F32.PACK_B R3, R3 ;  /* 0x00000003ff03723e */ /* 0x000fe200024050ff */
[----:B------:R0:W-:Y:S01]  /*3eb0*/  @P0 STG.E desc[UR36][R6.64], R9 ;  /* 0x0000000906000986 */ /* 0x0001e2000c101924 */
[----:B------:R-:W-:Y:S01]  /*3ec0*/  F2FP.TF32.F32.PACK_B R29, R29 ;  /* 0x0000001dff1d723e */ /* 0x000fe200024050ff */
[-C--:B------:R-:W-:Y:S01]  /*3ed0*/  FMUL R43, R43, R56.reuse ;  /* 0x000000382b2b7220 */ /* 0x080fe20000400000 */
[----:B------:R-:W-:Y:S01]  /*3ee0*/  ISETP.GT.AND P0, PT, R22, 0x10, PT ;  /* 0x000000101600780c */ /* 0x000fe20003f04270 */
[----:B------:R-:W-:Y:S01]  /*3ef0*/  @P4 STG.E desc[UR36][R6.64+0x4], R27 ;  /* 0x0000041b06004986 */ /* 0x000fe2000c101924 */
[C---:B------:R-:W-:Y:S01]  /*3f00*/  ISETP.GT.AND P2, PT, R0.reuse, 0x8, P2 ;  /* 0x000000080000780c */ /* 0x040fe20001744270 */
[-C--:B------:R-:W-:Y:S01]  /*3f10*/  FMUL R45, R45, R56.reuse ;  /* 0x000000382d2d7220 */ /* 0x080fe20000400000 */
[C---:B------:R-:W-:Y:S01]  /*3f20*/  ISETP.GT.AND P1, PT, R0.reuse, 0x8, P1 ;  /* 0x000000080000780c */ /* 0x040fe20000f24270 */
[----:B------:R1:W-:Y:S01]  /*3f30*/  @P5 STG.E desc[UR36][R4.64+0x20], R3 ;  /* 0x0000200304005986 */ /* 0x0003e2000c101924 */
[----:B------:R-:W-:Y:S01]  /*3f40*/  ISETP.GT.AND P5, PT, R0, RZ, P0 ;  /* 0x000000ff0000720c */ /* 0x000fe200007a4270 */
[-C--:B------:R-:W-:Y:S01]  /*3f50*/  FMUL R47, R47, R56.reuse ;  /* 0x000000382f2f7220 */ /* 0x080fe20000400000 */
[----:B------:R-:W-:Y:S01]  /*3f60*/  F2FP.TF32.F32.PACK_B R31, R31 ;  /* 0x0000001fff1f723e */ /* 0x000fe200024050ff */
[----:B------:R-:W-:Y:S01]  /*3f70*/  @P3 STG.E desc[UR36][R4.64+0x24], R29 ;  /* 0x0000241d04003986 */ /* 0x000fe2000c101924 */
[----:B------:R-:W-:Y:S01]  /*3f80*/  ISETP.GT.AND P3, PT, R22, 0x11, PT ;  /* 0x000000111600780c */ /* 0x000fe20003f64270 */
[-C--:B0-----:R-:W-:Y:S01]  /*3f90*/  FMUL R9, R30, R56.reuse ;  /* 0x000000381e097220 */ /* 0x081fe20000400000 */
[----:B------:R-:W-:Y:S01]  /*3fa0*/  F2FP.TF32.F32.PACK_B R11, R11 ;  /* 0x0000000bff0b723e */ /* 0x000fe200024050ff */
[-C--:B------:R-:W-:Y:S01]  /*3fb0*/  FMUL R49, R49, R56.reuse ;  /* 0x0000003831317220 */ /* 0x080fe20000400000 */
[----:B------:R-:W-:Y:S01]  /*3fc0*/  ISETP.GT.AND P4, PT, R0, RZ, P3 ;  /* 0x000000ff0000720c */ /* 0x000fe20001f84270 */
[-C--:B------:R-:W-:Y:S01]  /*3fd0*/  FMUL R51, R51, R56.reuse ;  /* 0x0000003833337220 */ /* 0x080fe20000400000 */
[----:B------:R-:W-:Y:S01]  /*3fe0*/  F2FP.TF32.F32.PACK_B R9, R9 ;  /* 0x00000009ff09723e */ /* 0x000fe200024050ff */
[-C--:B-1----:R-:W-:Y:S01]  /*3ff0*/  FMUL R3, R34, R56.reuse ;  /* 0x0000003822037220 */ /* 0x082fe20000400000 */
[----:B------:R-:W-:Y:S01]  /*4000*/  F2FP.TF32.F32.PACK_B R33, R33 ;  /* 0x00000021ff21723e */ /* 0x000fe200024050ff */
[-C--:B------:R-:W-:Y:S01]  /*4010*/  FMUL R13, R52, R56.reuse ;  /* 0x00000038340d7220 */ /* 0x080fe20000400000 */
[----:B------:R-:W-:Y:S01]  /*4020*/  ISETP.GT.AND P0, PT, R0, 0x8, P0 ;  /* 0x000000080000780c */ /* 0x000fe20000704270 */
[----:B------:R0:W-:Y:S01]  /*4030*/  @P2 STG.E desc[UR36][R6.64+0x20], R9 ;  /* 0x0000200906002986 */ /* 0x0001e2000c101924 */
[C---:B------:R-:W-:Y:S01]  /*4040*/  ISETP.GT.AND P2, PT, R22.reuse, 0x19, PT ;  /* 0x000000191600780c */ /* 0x040fe20003f44270 */
[-C--:B------:R-:W-:Y:S01]  /*4050*/  FMUL R53, R53, R56.reuse ;  /* 0x0000003835357220 */ /* 0x080fe20000400000 */
[----:B------:R-:W-:Y:S01]  /*4060*/  F2FP.TF32.F32.PACK_B R3, R3 ;  /* 0x00000003ff03723e */ /* 0x000fe200024050ff */
[----:B------:R-:W-:Y:S01]  /*4070*/  @P1 STG.E desc[UR36][R6.64+0x24], R31 ;  /* 0x0000241f06001986 */ /* 0x000fe2000c101924 */
[----:B------:R-:W-:Y:S01]  /*4080*/  ISETP.GT.AND P1, PT, R22, 0x18, PT ;  /* 0x000000181600780c */ /* 0x000fe20003f24270 */
[----:B------:R-:W-:Y:S01]  /*4090*/  FMUL R55, R55, R56 ;  /* 0x0000003837377220 */ /* 0x000fe20000400000 */
[----:B------:R-:W-:Y:S01]  /*40a0*/  F2FP.TF32.F32.PACK_B R35, R35 ;  /* 0x00000023ff23723e */ /* 0x000fe200024050ff */
[----:B------:R1:W-:Y:S01]  /*40b0*/  @P5 STG.E desc[UR36][R4.64+0x40], R11 ;  /* 0x0000400b04005986 */ /* 0x0003e2000c101924 */
[----:B------:R-:W-:-:S02]  /*40c0*/  ISETP.GT.AND P5, PT, R0, RZ, P1 ;  /* 0x000000ff0000720c */ /* 0x000fc40000fa4270 */
[----:B------:R-:W-:Y:S01]  /*40d0*/  F2FP.TF32.F32.PACK_B R37, R37 ;  /* 0x00000025ff25723e */ /* 0x000fe200024050ff */
[----:B------:R-:W-:Y:S01]  /*40e0*/  @P4 STG.E desc[UR36][R4.64+0x44], R33 ;  /* 0x0000442104004986 */ /* 0x000fe2000c101924 */
[----:B------:R-:W-:Y:S01]  /*40f0*/  ISETP.GT.AND P4, PT, R0, 0x8, P3 ;  /* 0x000000080000780c */ /* 0x000fe20001f84270 */
[-C--:B0-----:R-:W-:Y:S01]  /*4100*/  FMUL R9, R36, R56.reuse ;  /* 0x0000003824097220 */ /* 0x081fe20000400000 */
[----:B------:R-:W-:Y:S01]  /*4110*/  ISETP.GT.AND P3, PT, R0, RZ, P2 ;  /* 0x000000ff0000720c */ /* 0x000fe20001764270 */
[----:B------:R0:W-:Y:S01]  /*4120*/  @P0 STG.E desc[UR36][R6.64+0x40], R3 ;  /* 0x0000400306000986 */ /* 0x0001e2000c101924 */
[----:B------:R-:W-:Y:S02]  /*4130*/  ISETP.GT.AND P0, PT, R22, 0x20, PT ;  /* 0x000000201600780c */ /* 0x000fe40003f04270 */
[----:B------:R-:W-:Y:S01]  /*4140*/  F2FP.TF32.F32.PACK_B R9, R9 ;  /* 0x00000009ff09723e */ /* 0x000fe200024050ff */
[----:B-1----:R-:W-:Y:S01]  /*4150*/  FMUL R11, R40, R56 ;  /* 0x00000038280b7220 */ /* 0x002fe20000400000 */
[----:B------:R-:W-:-:S02]  /*4160*/  ISETP.GT.AND P1, PT, R0, 0x8, P1 ;  /* 0x000000080000780c */ /* 0x000fc40000f24270 */
[----:B------:R-:W-:Y:S02]  /*4170*/  F2FP.TF32.F32.PACK_B R39, R39 ;  /* 0x00000027ff27723e */ /* 0x000fe400024050ff */
[----:B------:R-:W-:Y:S01]  /*4180*/  F2FP.TF32.F32.PACK_B R11, R11 ;  /* 0x0000000bff0b723e */ /* 0x000fe200024050ff */
[----:B------:R-:W-:Y:S01]  /*4190*/  @P4 STG.E desc[UR36][R6.64+0x44], R35 ;  /* 0x0000442306004986 */ /* 0x000fe2000c101924 */
[----:B------:R-:W-:Y:S01]  /*41a0*/  ISETP.GT.AND P4, PT, R0, 0x8, P2 ;  /* 0x000000080000780c */ /* 0x000fe20001784270 */
[----:B0-----:R-:W-:Y:S01]  /*41b0*/  FMUL R3, R38, R56 ;  /* 0x0000003826037220 */ /* 0x001fe20000400000 */
[----:B------:R-:W-:Y:S01]  /*41c0*/  ISETP.GT.AND P2, PT, R22, 0x21, PT ;  /* 0x000000211600780c */ /* 0x000fe20003f44270 */
[----:B------:R0:W-:Y:S01]  /*41d0*/  @P5 STG.E desc[UR36][R4.64+0x60], R9 ;  /* 0x0000600904005986 */ /* 0x0001e2000c101924 */
[C---:B------:R-:W-:Y:S02]  /*41e0*/  ISETP.GT.AND P5, PT, R0.reuse, RZ, P0 ;  /* 0x000000ff0000720c */ /* 0x040fe400007a4270 */
[----:B------:R-:W-:Y:S01]  /*41f0*/  F2FP.TF32.F32.PACK_B R3, R3 ;  /* 0x00000003ff03723e */ /* 0x000fe200024050ff */
[----:B------:R-:W-:Y:S01]  /*4200*/  @P3 STG.E desc[UR36][R4.64+0x64], R37 ;  /* 0x0000642504003986 */ /* 0x000fe2000c101924 */
[----:B------:R-:W-:-:S02]  /*4210*/  ISETP.GT.AND P3, PT, R0, RZ, P2 ;  /* 0x000000ff0000720c */ /* 0x000fc40001764270 */
[----:B------:R-:W-:Y:S01]  /*4220*/  F2FP.TF32.F32.PACK_B R41, R41 ;  /* 0x00000029ff29723e */ /* 0x000fe200024050ff */
[----:B------:R1:W-:Y:S01]  /*4230*/  @P1 STG.E desc[UR36][R6.64+0x60], R3 ;  /* 0x0000600306001986 */ /* 0x0003e2000c101924 */
[----:B------:R-:W-:Y:S02]  /*4240*/  ISETP.GT.AND P0, PT, R0, 0x8, P0 ;  /* 0x000000080000780c */ /* 0x000fe40000704270 */
[----:B------:R-:W-:Y:S01]  /*4250*/  F2FP.TF32.F32.PACK_B R43, R43 ;  /* 0x0000002bff2b723e */ /* 0x000fe200024050ff */
[----:B------:R-:W-:Y:S01]  /*4260*/  @P4 STG.E desc[UR36][R6.64+0x64], R39 ;  /* 0x0000642706004986 */ /* 0x000fe2000c101924 */
[----:B------:R-:W-:Y:S01]  /*4270*/  ISETP.GT.AND P4, PT, R22, 0x28, PT ;  /* 0x000000281600780c */ /* 0x000fe20003f84270 */
[----:B0-----:R-:W-:Y:S01]  /*4280*/  FMUL R9, R44, R56 ;  /* 0x000000382c097220 */ /* 0x001fe20000400000 */
[----:B------:R-:W-:Y:S01]  /*4290*/  F2FP.TF32.F32.PACK_B R45, R45 ;  /* 0x0000002dff2d723e */ /* 0x000fe200024050ff */
[----:B------:R0:W-:Y:S01]  /*42a0*/  @P5 STG.E desc[UR36][R4.64+0x80], R11 ;  /* 0x0000800b04005986 */ /* 0x0001e2000c101924 */
[----:B------:R-:W-:-:S02]  /*42b0*/  ISETP.GT.AND P5, PT, R22, 0x29, PT ;  /* 0x000000291600780c */ /* 0x000fc40003fa4270 */
[----:B------:R-:W-:Y:S01]  /*42c0*/  F2FP.TF32.F32.PACK_B R9, R9 ;  /* 0x00000009ff09723e */ /* 0x000fe200024050ff */
[----:B------:R-:W-:Y:S01]  /*42d0*/  @P3 STG.E desc[UR36][R4.64+0x84], R41 ;  /* 0x0000842904003986 */ /* 0x000fe2000c101924 */
[----:B------:R-:W-:Y:S01]  /*42e0*/  ISETP.GT.AND P3, PT, R0, 0x8, P2 ;  /* 0x000000080000780c */ /* 0x000fe20001764270 */
[-C--:B-1----:R-:W-:Y:S01]  /*42f0*/  FMUL R3, R42, R56.reuse ;  /* 0x000000382a037220 */ /* 0x082fe20000400000 */
[C---:B------:R-:W-:Y:S02]  /*4300*/  ISETP.GT.AND P2, PT, R0.reuse, RZ, P4 ;  /* 0x000000ff0000720c */ /* 0x040fe40002744270 */
[C---:B------:R-:W-:Y:S02]  /*4310*/  ISETP.GT.AND P1, PT, R0.reuse, RZ, P5 ;  /* 0x000000ff0000720c */ /* 0x040fe40002f24270 */
[----:B------:R-:W-:Y:S01]  /*4320*/  ISETP.GT.AND P4, PT, R0, 0x8, P4 ;  /* 0x000000080000780c */ /* 0x000fe20002784270 */
[----:B0-----:R-:W-:Y:S01]  /*4330*/  FMUL R11, R46, R56 ;  /* 0x000000382e0b7220 */ /* 0x001fe20000400000 */
[----:B------:R-:W-:-:S02]  /*4340*/  ISETP.GT.AND P5, PT, R0, 0x8, P5 ;  /* 0x000000080000780c */ /* 0x000fc40002fa4270 */
[----:B------:R-:W-:Y:S02]  /*4350*/  F2FP.TF32.F32.PACK_B R3, R3 ;  /* 0x00000003ff03723e */ /* 0x000fe400024050ff */
[----:B------:R-:W-:Y:S02]  /*4360*/  F2FP.TF32.F32.PACK_B R11, R11 ;  /* 0x0000000bff0b723e */ /* 0x000fe400024050ff */
[----:B------:R-:W-:Y:S01]  /*4370*/  F2FP.TF32.F32.PACK_B R47, R47 ;  /* 0x0000002fff2f723e */ /* 0x000fe200024050ff */
[----:B------:R0:W-:Y:S01]  /*4380*/  @P0 STG.E desc[UR36][R6.64+0x80], R3 ;  /* 0x0000800306000986 */ /* 0x0001e2000c101924 */
[----:B------:R-:W-:Y:S02]  /*4390*/  F2FP.TF32.F32.PACK_B R49, R49 ;  /* 0x00000031ff31723e */ /* 0x000fe400024050ff */
[C---:B------:R-:W-:Y:S01]  /*43a0*/  ISETP.GT.AND P0, PT, R22.reuse, 0x39, PT ;  /* 0x000000391600780c */ /* 0x040fe20003f04270 */
[----:B------:R-:W-:Y:S01]  /*43b0*/  @P3 STG.E desc[UR36][R6.64+0x84], R43 ;  /* 0x0000842b06003986 */ /* 0x000fe2000c101924 */
[----:B------:R-:W-:-:S02]  /*43c0*/  ISETP.GT.AND P3, PT, R22, 0x30, PT ;  /* 0x000000301600780c */ /* 0x000fc40003f64270 */
[----:B------:R-:W-:Y:S01]  /*43d0*/  F2FP.TF32.F32.PACK_B R51, R51 ;  /* 0x00000033ff33723e */ /* 0x000fe200024050ff */
[----:B------:R1:W-:Y:S01]  /*43e0*/  @P2 STG.E desc[UR36][R4.64+0xa0], R9 ;  /* 0x0000a00904002986 */ /* 0x0003e2000c101924 */
[----:B------:R-:W-:Y:S02]  /*43f0*/  ISETP.GT.AND P2, PT, R22, 0x31, PT ;  /* 0x000000311600780c */ /* 0x000fe40003f44270 */
[----:B------:R-:W-:Y:S01]  /*4400*/  F2FP.TF32.F32.PACK_B R13, R13 ;  /* 0x0000000dff0d723e */ /* 0x000fe200024050ff */
[----:B------:R-:W-:Y:S01]  /*4410*/  @P1 STG.E desc[UR36][R4.64+0xa4], R45 ;  /* 0x0000a42d04001986 */ /* 0x000fe2000c101924 */
[----:B0-----:R-:W-:Y:S01]  /*4420*/  FMUL R3, R48, R56 ;  /* 0x0000003830037220 */ /* 0x001fe20000400000 */
[----:B------:R-:W-:Y:S02]  /*4430*/  ISETP.GT.AND P1, PT, R22, 0x38, PT ;  /* 0x000000381600780c */ /* 0x000fe40003f24270 */
[----:B------:R0:W-:Y:S01]  /*4440*/  @P4 STG.E desc[UR36][R6.64+0xa0], R11 ;  /* 0x0000a00b06004986 */ /* 0x0001e2000c101924 */
[----:B------:R-:W-:-:S02]  /*4450*/  ISETP.GT.AND P4, PT, R0, RZ, P3 ;  /* 0x000000ff0000720c */ /* 0x000fc40001f84270 */
[----:B------:R-:W-:Y:S01]  /*4460*/  F2FP.TF32.F32.PACK_B R3, R3 ;  /* 0x00000003ff03723e */ /* 0x000fe200024050ff */
[----:B------:R-:W-:Y:S01]  /*4470*/  @P5 STG.E desc[UR36][R6.64+0xa4], R47 ;  /* 0x0000a42f06005986 */ /* 0x000fe2000c101924 */
[----:B------:R-:W-:Y:S01]  /*4480*/  ISETP.GT.AND P5, PT, R0, RZ, P2 ;  /* 0x000000ff0000720c */ /* 0x000fe200017a4270 */
[-C--:B-1----:R-:W-:Y:S01]  /*4490*/  FMUL R9, R50, R56.reuse ;  /* 0x0000003832097220 */ /* 0x082fe20000400000 */
[C---:B------:R-:W-:Y:S02]  /*44a0*/  ISETP.GT.AND P3, PT, R0.reuse, 0x8, P3 ;  /* 0x000000080000780c */ /* 0x040fe40001f64270 */
[----:B------:R-:W-:Y:S02]  /*44b0*/  ISETP.GT.AND P2, PT, R0, 0x8, P2 ;  /* 0x000000080000780c */ /* 0x000fe40001744270 */
[----:B------:R-:W-:Y:S01]  /*44c0*/  F2FP.TF32.F32.PACK_B R9, R9 ;  /* 0x00000009ff09723e */ /* 0x000fe200024050ff */
[----:B0-----:R-:W-:Y:S01]  /*44d0*/  FMUL R11, R54, R56 ;  /* 0x00000038360b7220 */ /* 0x001fe20000400000 */
[----:B------:R-:W-:Y:S01]  /*44e0*/  F2FP.TF32.F32.PACK_B R53, R53 ;  /* 0x00000035ff35723e */ /* 0x000fe200024050ff */
[----:B------:R-:W-:Y:S01]  /*44f0*/  @P4 STG.E desc[UR36][R4.64+0xc0], R3 ;  /* 0x0000c00304004986 */ /* 0x000fe2000c101924 */
[----:B------:R-:W-:-:S02]  /*4500*/  ISETP.GT.AND P4, PT, R0, RZ, P1 ;  /* 0x000000ff0000720c */ /* 0x000fc40000f84270 */
[C---:B------:R-:W-:Y:S01]  /*4510*/  ISETP.GT.AND P1, PT, R0.reuse, 0x8, P1 ;  /* 0x000000080000780c */ /* 0x040fe20000f24270 */
[----:B------:R-:W-:Y:S01]  /*4520*/  @P5 STG.E desc[UR36][R4.64+0xc4], R49 ;  /* 0x0000c43104005986 */ /* 0x000fe2000c101924 */
[C---:B------:R-:W-:Y:S02]  /*4530*/  ISETP.GT.AND P5, PT, R0.reuse, RZ, P0 ;  /* 0x000000ff0000720c */ /* 0x040fe400007a4270 */
[----:B------:R-:W-:Y:S01]  /*4540*/  ISETP.GT.AND P0, PT, R0, 0x8, P0 ;  /* 0x000000080000780c */ /* 0x000fe20000704270 */
[----:B------:R-:W-:Y:S01]  /*4550*/  @P3 STG.E desc[UR36][R6.64+0xc0], R9 ;  /* 0x0000c00906003986 */ /* 0x000fe2000c101924 */
[----:B------:R-:W-:Y:S02]  /*4560*/  F2FP.TF32.F32.PACK_B R11, R11 ;  /* 0x0000000bff0b723e */ /* 0x000fe400024050ff */
[----:B------:R-:W-:Y:S01]  /*4570*/  F2FP.TF32.F32.PACK_B R55, R55 ;  /* 0x00000037ff37723e */ /* 0x000fe200024050ff */
[----:B------:R-:W-:Y:S04]  /*4580*/  @P2 STG.E desc[UR36][R6.64+0xc4], R51 ;  /* 0x0000c43306002986 */ /* 0x000fe8000c101924 */
[----:B------:R-:W-:Y:S04]  /*4590*/  @P4 STG.E desc[UR36][R4.64+0xe0], R13 ;  /* 0x0000e00d04004986 */ /* 0x000fe8000c101924 */
[----:B------:R0:W-:Y:S02]  /*45a0*/  @P5 STG.E desc[UR36][R4.64+0xe4], R53 ;  /* 0x0000e43504005986 */ /* 0x0001e4000c101924 */
[----:B0-----:R-:W-:-:S02]  /*45b0*/  @P1 IMAD.MOV.U32 R4, RZ, RZ, R6 ;  /* 0x000000ffff041224 */ /* 0x001fc400078e0006 */
[----:B------:R-:W-:-:S05]  /*45c0*/  @P1 IMAD.MOV.U32 R5, RZ, RZ, R7 ;  /* 0x000000ffff051224 */ /* 0x000fca00078e0007 */
[----:B------:R0:W-:Y:S04]  /*45d0*/  @P1 STG.E desc[UR36][R4.64+0xe0], R11 ;  /* 0x0000e00b04001986 */ /* 0x0001e8000c101924 */
[----:B------:R0:W-:Y:S02]  /*45e0*/  @P0 STG.E desc[UR36][R6.64+0xe4], R55 ;  /* 0x0000e43706000986 */ /* 0x0001e4000c101924 */
.L_x_94:
[----:B------:R-:W-:Y:S05]  /*45f0*/  BSYNC B0 ;  /* 0x0000000000007941 */ /* 0x000fea0003800000 */
.L_x_32:
[----:B0-----:R-:W3:Y:S01]  /*4600*/  LDL.64 R4, [R1] ;  /* 0x0000000001047983 */ /* 0x001ee20000100a00 */
[----:B------:R-:W-:Y:S01]  /*4610*/  ULDC.64 UR4, c[0x0][0x650] ;  /* 0x0001940000047ab9 */ /* 0x000fe20000000a00 */
[----:B------:R-:W-:Y:S02]  /*4620*/  IMAD.U32 R0, RZ, RZ, UR44 ;  /* 0x0000002cff007e24 */ /* 0x000fe4000f8e00ff */
[----:B------:R-:W-:Y:S02]  /*4630*/  IMAD.MOV.U32 R22, RZ, RZ, -0x1 ;  /* 0xffffffffff167424 */ /* 0x000fe400078e00ff */
[----:B------:R0:W-:Y:S01]  /*4640*/  SYNCS.ARRIVE.TRANS64.A1T0 RZ, [R0+UR48], RZ ;  /* 0x000000ff00ff79a7 */ /* 0x0001e20008100030 */
[----:B-----5:R-:W-:Y:S02]  /*4650*/  IMAD.MOV.U32 R18, RZ, RZ, -0x1 ;  /* 0xffffffffff127424 */ /* 0x020fe400078e00ff */
[----:B--2---:R-:W-:Y:S01]  /*4660*/  IMAD.MOV.U32 R19, RZ, RZ, -0x1 ;  /* 0xffffffffff137424 */ /* 0x004fe200078e00ff */
[----:B0-----:R-:W-:-:S02]  /*4670*/  PRMT R0, RZ, 0x7610, R0 ;  /* 0x00007610ff007816 */ /* 0x001fc40000000000 */
[----:B---3--:R-:W-:-:S05]  /*4680*/  LEA R16, P0, R4, R16, 0x1 ;  /* 0x0000001004107211 */ /* 0x008fca00078008ff */
[----:B------:R-:W-:Y:S01]  /*4690*/  IMAD.X R17, R66, 0x1, R17, P0 ;  /* 0x0000000142117824 */ /* 0x000fe200000e0611 */
[----:B------:R-:W-:-:S04]  /*46a0*/  ISETP.GE.U32.AND P0, PT, R16, UR4, PT ;  /* 0x0000000410007c0c */ /* 0x000fc8000bf06070 */
[----:B------:R-:W-:-:S13]  /*46b0*/  ISETP.GE.U32.AND.EX P0, PT, R17, UR5, PT, P0 ;  /* 0x0000000511007c0c */ /* 0x000fda000bf06100 */
[----:B------:R-:W-:Y:S05]  /*46c0*/  @P0 BRA `(.L_x_95) ;  /* 0x00000004004c0947 */ /* 0x000fea0003800000 */
[----:B----4-:R-:W0:Y:S01]  /*46d0*/  LDC.64 R10, c[0x0][0x628] ;  /* 0x00018a00ff0a7b82 */ /* 0x010e220000000a00 */
[----:B------:R-:W2:Y:S01]  /*46e0*/  S2R R12, SR_CTAID.X ;  /* 0x00000000000c7919 */ /* 0x000ea20000002500 */
[----:B-1----:R-:W-:Y:S02]  /*46f0*/  IMAD.MOV.U32 R8, RZ, RZ, R16 ;  /* 0x000000ffff087224 */ /* 0x002fe400078e0010 */
[----:B------:R-:W-:Y:S01]  /*4700*/  IMAD.MOV.U32 R9, RZ, RZ, R17 ;  /* 0x000000ffff097224 */ /* 0x000fe200078e0011 */
[----:B------:R-:W1:Y:S03]  /*4710*/  S2R R18, SR_CTAID.Y ;  /* 0x0000000000127919 */ /* 0x000e660000002600 */
[----:B------:R-:W3:Y:S08]  /*4720*/  LDC R0, c[0x0][0x630] ;  /* 0x00018c00ff007b82 */ /* 0x000ef00000000800 */
[----:B------:R-:W4:Y:S01]  /*4730*/  LDC.64 R14, c[0x0][0x620] ;  /* 0x00018800ff0e7b82 */ /* 0x000f220000000a00 */
[----:B0-----:R-:W-:-:S04]  /*4740*/  ISETP.NE.U32.AND P0, PT, R10, RZ, PT ;  /* 0x000000ff0a00720c */ /* 0x001fc80003f05070 */
[----:B------:R-:W-:-:S13]  /*4750*/  ISETP.NE.AND.EX P0, PT, R11, RZ, PT, P0 ;  /* 0x000000ff0b00720c */ /* 0x000fda0003f05300 */
[----:B-1234-:R-:W-:Y:S05]  /*4760*/  @!P0 BRA `(.L_x_96) ;  /* 0x0000000000288947 */ /* 0x01efea0003800000 */
[----:B------:R-:W0:Y:S02]  /*4770*/  LDC R3, c[0x0][0x634] ;  /* 0x00018d00ff037b82 */ /* 0x000e240000000800 */
[----:B0-----:R-:W-:-:S05]  /*4780*/  IADD3 R3, P0, R16, R3, RZ ;  /* 0x0000000310037210 */ /* 0x001fca0007f1e0ff */
        /* <DEDUP_REMOVED lines=8> */
.L_x_96:
[-CC-:B------:R-:W-:Y:S01]  /*4810*/  SHF.R.U64 R19, R8, R0.reuse, R9.reuse ;  /* 0x0000000008137219 */ /* 0x180fe20000001209 */
[----:B------:R-:W0:Y:S01]  /*4820*/  LDC.64 R24, c[0x0][0x640] ;  /* 0x00019000ff187b82 */ /* 0x000e220000000a00 */
[----:B------:R-:W-:Y:S01]  /*4830*/  SHF.R.U32.HI R0, RZ, R0, R9 ;  /* 0x00000000ff007219 */ /* 0x000fe20000011609 */
[----:B------:R-:W-:Y:S01]  /*4840*/  ULDC UR4, c[0x0][0x150] ;  /* 0x0000540000047ab9 */ /* 0x000fe20000000800 */
[----:B------:R-:W-:Y:S02]  /*4850*/  IADD3 R3, P0, RZ, -R19, RZ ;  /* 0x80000013ff037210 */ /* 0x000fe40007f1e0ff */
[----:B------:R-:W-:-:S03]  /*4860*/  I2FP.F32.U32 R7, R12 ;  /* 0x0000000c00077245 */ /* 0x000fc60000201000 */
[----:B------:R-:W1:Y:S01]  /*4870*/  LDC R6, c[0x0][0x618] ;  /* 0x00018600ff067b82 */ /* 0x000e620000000800 */
[----:B------:R-:W-:Y:S02]  /*4880*/  IMAD.X R5, RZ, RZ, ~R0, P0 ;  /* 0x000000ffff057224 */ /* 0x000fe400000e0e00 */
[----:B------:R-:W-:Y:S01]  /*4890*/  FMUL R7, R7, UR4 ;  /* 0x0000000407077c20 */ /* 0x000fe20008400000 */
[----:B------:R-:W-:Y:S01]  /*48a0*/  ULDC UR4, c[0x0][0x154] ;  /* 0x0000550000047ab9 */ /* 0x000fe20000000800 */
[-C--:B------:R-:W-:Y:S02]  /*48b0*/  IMAD R0, R5, R14.reuse, RZ ;  /* 0x0000000e05007224 */ /* 0x080fe400078e02ff */
[C---:B------:R-:W-:Y:S01]  /*48c0*/  IMAD.WIDE.U32 R4, R3.reuse, R14, R16 ;  /* 0x0000000e03047225 */ /* 0x040fe200078e0010 */
[----:B------:R-:W2:Y:S01]  /*48d0*/  LDC R8, c[0x0][0x608] ;  /* 0x00018200ff087b82 */ /* 0x000ea20000000800 */
[----:B------:R-:W3:Y:S02]  /*48e0*/  F2I.U32.TRUNC.NTZ R7, R7 ;  /* 0x0000000700077305 */ /* 0x000ee4000020f000 */
[----:B------:R-:W-:Y:S01]  /*48f0*/  IMAD R3, R3, R15, R0 ;  /* 0x0000000f03037224 */ /* 0x000fe200078e0200 */
[----:B------:R-:W-:-:S03]  /*4900*/  I2FP.F32.U32 R0, R18 ;  /* 0x0000001200007245 */ /* 0x000fc60000201000 */
[----:B------:R-:W-:Y:S01]  /*4910*/  IMAD.IADD R3, R5, 0x1, R3 ;  /* 0x0000000105037824 */ /* 0x000fe200078e0203 */
[----:B------:R-:W4:Y:S01]  /*4920*/  LDC R11, c[0x0][0x658] ;  /* 0x00019600ff0b7b82 */ /* 0x000f220000000800 */
[----:B0-----:R-:W-:-:S04]  /*4930*/  ISETP.NE.U32.AND P0, PT, R24, RZ, PT ;  /* 0x000000ff1800720c */ /* 0x001fc80003f05070 */
[----:B------:R-:W-:-:S03]  /*4940*/  ISETP.NE.AND.EX P0, PT, R25, RZ, PT, P0 ;  /* 0x000000ff1900720c */ /* 0x000fc60003f05300 */
[----:B------:R-:W0:Y:S01]  /*4950*/  LDC R9, c[0x0][0x144] ;  /* 0x00005100ff097b82 */ /* 0x000e220000000800 */
[-C--:B-1----:R-:W-:Y:S01]  /*4960*/  SHF.R.U64 R10, R4, R6.reuse, R3 ;  /* 0x00000006040a7219 */ /* 0x082fe20000001203 */
[----:B---3--:R-:W-:Y:S01]  /*4970*/  IMAD.MOV R7, RZ, RZ, -R7 ;  /* 0x000000ffff077224 */ /* 0x008fe200078e0a07 */
[----:B------:R-:W-:Y:S01]  /*4980*/  SHF.R.U32.HI R3, RZ, R6, R3 ;  /* 0x00000006ff037219 */ /* 0x000fe20000011603 */
[----:B------:R-:W-:-:S04]  /*4990*/  FMUL R6, R0, UR4 ;  /* 0x0000000400067c20 */ /* 0x000fc80008400000 */
[----:B------:R-:W1:Y:S01]  /*49a0*/  LDC R21, c[0x0][0x148] ;  /* 0x00005200ff157b82 */ /* 0x000e620000000800 */
[----:B------:R3:W0:Y:S01]  /*49b0*/  F2I.U32.TRUNC.NTZ R14, R6 ;  /* 0x00000006000e7305 */ /* 0x000622000020f000 */
[-CC-:B--2---:R-:W-:Y:S02]  /*49c0*/  SHF.R.U64 R13, R10, R8.reuse, R3.reuse ;  /* 0x000000080a0d7219 */ /* 0x184fe40000001203 */
[----:B------:R-:W-:-:S04]  /*49d0*/  SHF.R.U32.HI R0, RZ, R8, R3 ;  /* 0x00000008ff007219 */ /* 0x000fc80000011603 */
[----:B------:R-:W2:Y:S01]  /*49e0*/  LDC R20, c[0x0][0x648] ;  /* 0x00019200ff147b82 */ /* 0x000ea20000000800 */
[-CC-:B----4-:R-:W-:Y:S02]  /*49f0*/  SHF.R.U64 R15, R13, R11.reuse, R0.reuse ;  /* 0x0000000b0d0f7219 */ /* 0x190fe40000001200 */
[----:B------:R-:W-:-:S03]  /*4a00*/  SHF.R.U32.HI R5, RZ, R11, R0 ;  /* 0x0000000bff057219 */ /* 0x000fc60000011600 */
[----:B------:R-:W-:Y:S02]  /*4a10*/  IMAD.MOV.U32 R4, RZ, RZ, R15 ;  /* 0x000000ffff047224 */ /* 0x000fe400078e000f */
[----:B------:R-:W4:Y:S01]  /*4a20*/  LDC R26, c[0x0][0x638] ;  /* 0x00018e00ff1a7b82 */ /* 0x000f220000000800 */
[----:B0-----:R-:W-:-:S07]  /*4a30*/  IMAD R22, R9, R7, R12 ;  /* 0x0000000709167224 */ /* 0x001fce00078e020c */
[----:B------:R-:W0:Y:S08]  /*4a40*/  LDC R27, c[0x0][0x610] ;  /* 0x00018400ff1b7b82 */ /* 0x000e300000000800 */
[----:B------:R-:W0:Y:S01]  /*4a50*/  LDC R28, c[0x0][0x600] ;  /* 0x00018000ff1c7b82 */ /* 0x000e220000000800 */
[----:B-123--:R-:W-:Y:S05]  /*4a60*/  @!P0 BRA `(.L_x_97) ;  /* 0x0000000000288947 */ /* 0x00efea0003800000 */
[----:B------:R-:W1:Y:S02]  /*4a70*/  LDC R0, c[0x0][0x64c] ;  /* 0x00019300ff007b82 */ /* 0x000e640000000800 */
[----:B-1----:R-:W-:-:S05]  /*4a80*/  IADD3 R3, P0, R15, R0, RZ ;  /* 0x000000000f037210 */ /* 0x002fca0007f1e0ff */
        /* <DEDUP_REMOVED lines=8> */
.L_x_97:
[----:B------:R-:W-:Y:S01]  /*4b10*/  ISETP.NE.AND P0, PT, R2, 0x1, PT ;  /* 0x000000010200780c */ /* 0x000fe20003f05270 */
[----:B------:R-:W-:Y:S01]  /*4b20*/  IMAD.MOV R14, RZ, RZ, -R14 ;  /* 0x000000ffff0e7224 */ /* 0x000fe200078e0a0e */
[----:B------:R-:W-:Y:S02]  /*4b30*/  SHF.R.U64 R0, R4, R20, R5 ;  /* 0x0000001404007219 */ /* 0x000fe40000001205 */
[----:B------:R-:W-:Y:S02]  /*4b40*/  LOP3.LUT R3, R13, R68, RZ, 0xc0, !PT ;  /* 0x000000440d037212 */ /* 0x000fe400078ec0ff */
[----:B------:R-:W-:Y:S01]  /*4b50*/  LOP3.LUT R5, R10, R67, RZ, 0xc0, !PT ;  /* 0x000000430a057212 */ /* 0x000fe200078ec0ff */
[----:B------:R-:W-:Y:S02]  /*4b60*/  IMAD.MOV R4, RZ, RZ, -R0 ;  /* 0x000000ffff047224 */ /* 0x000fe400078e0a00 */
[----:B------:R-:W-:Y:S02]  /*4b70*/  IMAD R3, R64, R0, R3 ;  /* 0x0000000040037224 */ /* 0x000fe400078e0203 */
[----:B----4-:R-:W-:-:S02]  /*4b80*/  IMAD R0, R4, R26, R15 ;  /* 0x0000001a04007224 */ /* 0x010fc400078e020f */
[----:B------:R-:W-:Y:S02]  /*4b90*/  @P0 IMAD R22, R21, R14, R18 ;  /* 0x0000000e15160224 */ /* 0x000fe400078e0212 */
[----:B------:R-:W-:Y:S02]  /*4ba0*/  IMAD.MOV.U32 R4, RZ, RZ, 0x1 ;  /* 0x00000001ff047424 */ /* 0x000fe400078e00ff */
[----:B0-----:R-:W-:Y:S02]  /*4bb0*/  IMAD R22, R3, R27, R22 ;  /* 0x0000001b03167224 */ /* 0x001fe400078e0216 */
[----:B------:R-:W-:Y:S01]  /*4bc0*/  IMAD R3, R0, R28, R5 ;  /* 0x0000001c00037224 */ /* 0x000fe200078e0205 */
[----:B------:R-:W-:-:S04]  /*4bd0*/  PRMT R0, R4, 0x7610, R0 ;  /* 0x0000761004007816 */ /* 0x000fc80000000000 */
[----:B------:R-:W-:Y:S02]  /*4be0*/  SEL R18, R3, R22, !P0 ;  /* 0x0000001603127207 */ /* 0x000fe40004000000 */
[----:B------:R-:W-:-:S07]  /*4bf0*/  SEL R22, R22, R3, !P0 ;  /* 0x0000000316167207 */ /* 0x000fce0004000000 */
.L_x_95:
[----:B------:R-:W-:Y:S01]  /*4c00*/  LOP3.LUT P0, RZ, R0, 0xff, RZ, 0xc0, !PT ;  /* 0x000000ff00ff7812 */ /* 0x000fe2000780c0ff */
[----:B------:R-:W-:Y:S01]  /*4c10*/  UIMAD.WIDE.U32 UR4, UR38, -0x55555555, URZ ;  /* 0xaaaaaaab260478a5 */ /* 0x000fe2000f8e003f */
[----:B------:R-:W-:-:S03]  /*4c20*/  LOP3.LUT R73, R73, 0x1, RZ, 0x3c, !PT ;  /* 0x0000000149497812 */ /* 0x000fc600078e3cff */
[----:B------:R-:W-:-:S04]  /*4c30*/  USHF.R.U32.HI UR4, URZ, 0x1, UR5 ;  /* 0x000000013f047899 */ /* 0x000fc80008011605 */
[----:B------:R-:W-:-:S04]  /*4c40*/  UIMAD UR38, UR4, -0x3, UR38 ;  /* 0xfffffffd042678a4 */ /* 0x000fc8000f8e0226 */
[----:B------:R-:W-:Y:S08]  /*4c50*/  @P0 BRA `(.L_x_98) ;  /* 0xffffffc800480947 */ /* 0x000ff0000383ffff */
[----:B------:R-:W-:Y:S05]  /*4c60*/  EXIT ;  /* 0x000000000000794d */ /* 0x000fea0003800000 */
.L_x_13:
[----:B------:R-:W-:-:S08]  /*4c70*/  ISETP.NE.AND P0, PT, R14, RZ, PT ;  /* 0x000000ff0e00720c */ /* 0x000fd00003f05270 */
[----:B0-----:R-:W0:-:S00]  /*4c80*/  USETMAXREG.DEALLOC.CTAPOOL 0x28 ;  /* 0x00000028000079c8 */ /* 0x001e0000080e0500 */
[----:B------:R-:W-:Y:S05]  /*4c90*/  @P0 EXIT ;  /* 0x000000000000094d */ /* 0x000fea0003800000 */
[----:B0-----:R-:W-:Y:S01]  /*4ca0*/  LOP3.LUT P0, RZ, R3, 0xff, RZ, 0xc0, !PT ;  /* 0x000000ff03ff7812 */ /* 0x001fe2000780c0ff */
[----:B------:R-:W-:Y:S02]  /*4cb0*/  IMAD.MOV.U32 R3, RZ, RZ, 0x1 ;  /* 0x00000001ff037424 */ /* 0x000fe400078e00ff */
[----:B------:R-:W-:-:S10]  /*4cc0*/  IMAD.MOV.U32 R8, RZ, RZ, RZ ;  /* 0x000000ffff087224 */ /* 0x000fd400078e00ff */
[----:B------:R-:W-:Y:S05]  /*4cd0*/  @!P0 BRA `(.L_x_99) ;  /* 0x0000000c00348947 */ /* 0x000fea0003800000 */
[----:B------:R-:W-:Y:S01]  /*4ce0*/  LOP3.LUT P0, RZ, R4, 0x1f, RZ, 0xc0, !PT ;  /* 0x0000001f04ff7812 */ /* 0x000fe2000780c0ff */
[----:B------:R-:W-:Y:S01]  /*4cf0*/  ULDC UR5, c[0x0][0x658] ;  /* 0x0001960000057ab9 */ /* 0x000fe20000000800 */
[----:B------:R-:W-:Y:S01]  /*4d00*/  UMOV UR6, 0xffffffff ;  /* 0xffffffff00067882 */ /* 0x000fe20000000000 */
[----:B------:R-:W-:Y:S01]  /*4d10*/  BSSY B0, `(.L_x_99) ;  /* 0x00000c9000007945 */ /* 0x000fe20003800000 */
[----:B------:R-:W-:Y:S01]  /*4d20*/  USHF.L.U32 UR6, UR6, UR5, URZ ;  /* 0x0000000506067299 */ /* 0x000fe2000800063f */
[C---:B------:R-:W-:Y:S01]  /*4d30*/  ISETP.NE.AND P2, PT, R5.reuse, RZ, PT ;  /* 0x000000ff0500720c */ /* 0x040fe20003f45270 */
[----:B------:R-:W-:Y:S01]  /*4d40*/  UMOV UR7, 0x1 ;  /* 0x0000000100077882 */ /* 0x000fe20000000000 */
[----:B------:R-:W-:Y:S01]  /*4d50*/  ISETP.NE.OR P0, PT, R5, RZ, !P0 ;  /* 0x000000ff0500720c */ /* 0x000fe20004705670 */
[----:B------:R-:W-:Y:S01]  /*4d60*/  IMAD.MOV.U32 R10, RZ, RZ, 0x1 ;  /* 0x00000001ff0a7424 */ /* 0x000fe200078e00ff */
[----:B------:R-:W-:Y:S01]  /*4d70*/  LOP3.LUT R9, R23, 0x2, RZ, 0xfc, !PT ;  /* 0x0000000217097812 */ /* 0x000fe200078efcff */
[----:B------:R-:W-:Y:S01]  /*4d80*/  IMAD.MOV.U32 R3, RZ, RZ, 0x1 ;  /* 0x00000001ff037424 */ /* 0x000fe200078e00ff */
[----:B------:R-:W-:Y:S01]  /*4d90*/  ULDC UR4, c[0x0][0x600] ;  /* 0x0001800000047ab9 */ /* 0x000fe20000000800 */
[----:B------:R-:W-:Y:S01]  /*4da0*/  IMAD.MOV.U32 R8, RZ, RZ, RZ ;  /* 0x000000ffff087224 */ /* 0x000fe200078e00ff */
[----:B------:R-:W-:-:S02]  /*4db0*/  USHF.L.U32 UR13, UR7, UR5, URZ ;  /* 0x00000005070d7299 */ /* 0x000fc4000800063f */
[----:B------:R-:W-:Y:S02]  /*4dc0*/  UIADD3 UR21, UR40, 0x1, URZ ;  /* 0x0000000128157890 */ /* 0x000fe4000fffe03f */
[----:B------:R-:W-:Y:S02]  /*4dd0*/  UIADD3 UR4, UR4, -0x1, URZ ;  /* 0xffffffff04047890 */ /* 0x000fe4000fffe03f */
[----:B------:R-:W-:Y:S01]  /*4de0*/  ULOP3.LUT UR5, URZ, UR6, URZ, 0x33, !UPT ;  /* 0x000000063f057292 */ /* 0x000fe2000f8e333f */
[----:B------:R-:W-:-:S11]  /*4df0*/  ULDC.64 UR22, c[0x0][0x198] ;  /* 0x0000660000167ab9 */ /* 0x000fd60000000a00 */
.L_x_111:
[----:B------:R-:W-:-:S03]  /*4e00*/  UMOV UR6, 0xffffffff ;  /* 0xffffffff00067882 */ /* 0x000fc60000000000 */
[----:B------:R-:W-:Y:S05]  /*4e10*/  BRA.DIV UR6, `(.L_x_100) ;  /* 0x0000000e06dc7947 */ /* 0x000fea000b800000 */
[----:B------:R-:W-:-:S13]  /*4e20*/  ELECT P6, URZ, PT ;  /* 0x00000000003f782f */ /* 0x000fda00038c0000 */
.L_x_123:
[----:B------:R-:W0:Y:S01]  /*4e30*/  LDC R4, c[0x0][0x28c] ;  /* 0x0000a300ff047b82 */ /* 0x000e220000000800 */
[----:B------:R-:W-:Y:S01]  /*4e40*/  BSSY B1, `(.L_x_101) ;  /* 0x0000041000017945 */ /* 0x000fe20003800000 */
[----:B0-----:R-:W-:-:S13]  /*4e50*/  ISETP.LT.OR P6, PT, R4, 0x1, !P6 ;  /* 0x000000010400780c */ /* 0x001fda00077c1670 */
[----:B------:R-:W-:Y:S05]  /*4e60*/  @P6 BRA `(.L_x_102) ;  /* 0x0000000000f86947 */ /* 0x000fea0003800000 */
[----:B------:R-:W-:Y:S02]  /*4e70*/  IMAD.SHL.U32 R22, R22, 0x40, RZ ;  /* 0x0000004016167824 */ /* 0x000fe400078e00ff */
[----:B------:R-:W-:Y:S02]  /*4e80*/  IMAD.SHL.U32 R18, R18, 0x40, RZ ;  /* 0x0000004012127824 */ /* 0x000fe400078e00ff */
[----:B------:R-:W-:Y:S02]  /*4e90*/  IMAD.MOV.U32 R13, RZ, RZ, RZ ;  /* 0x000000ffff0d7224 */ /* 0x000fe400078e00ff */
[----:B------:R-:W-:Y:S02]  /*4ea0*/  IMAD.U32 R14, RZ, RZ, UR21 ;  /* 0x00000015ff0e7e24 */ /* 0x000fe4000f8e00ff */
[----:B------:R-:W-:Y:S02]  /*4eb0*/  IMAD.MOV.U32 R4, RZ, RZ, R3 ;  /* 0x000000ffff047224 */ /* 0x000fe400078e0003 */
[----:B------:R-:W-:-:S07]  /*4ec0*/  IMAD.MOV.U32 R5, RZ, RZ, R8 ;  /* 0x000000ffff057224 */ /* 0x000fce00078e0008 */
.L_x_106:
[----:B------:R-:W0:Y:S01]  /*4ed0*/  S2R R7, SR_CgaCtaId ;  /* 0x0000000000077919 */ /* 0x000e220000008800 */
[----:B------:R-:W-:-:S04]  /*4ee0*/  MOV R6, 0x400 ;  /* 0x0000040000067802 */ /* 0x000fc80000000f00 */
[----:B0-----:R-:W-:Y:S02]  /*4ef0*/  LEA R12, R7, R6, 0x18 ;  /* 0x00000006070c7211 */ /* 0x001fe400078ec0ff */
[----:B------:R-:W-:Y:S01]  /*4f00*/  SHF.L.U32 R6, R4, 0x1f, RZ ;  /* 0x0000001f04067819 */ /* 0x000fe200000006ff */
[----:B------:R-:W0:Y:S02]  /*4f10*/  @!P2 LDC R7, c[0x0][0x500] ;  /* 0x00014000ff07ab82 */ /* 0x000e240000000800 */
[----:B------:R-:W-:-:S04]  /*4f20*/  IMAD R11, R5, 0x8, R12 ;  /* 0x00000008050b7824 */ /* 0x000fc800078e020c */
[----:B------:R-:W1:Y:S02]  /*4f30*/  SYNCS.PHASECHK.TRANS64.TRYWAIT P1, [R11+URZ+0x18], R6 ;  /* 0x000018060b0075a7 */ /* 0x000e64000802017f */
[----:B-1----:R-:W-:Y:S05]  /*4f40*/  @!P1 BRA `(.L_x_103) ;  /* 0x0000000c00b09947 */ /* 0x002fea0003800000 */
.L_x_124:
[----:B-1----:R-:W-:Y:S01]  /*4f50*/  PRMT R6, R9, 0x9910, RZ ;  /* 0x0000991009067816 */ /* 0x002fe200000000ff */
[----:B0-----:R0:W-:Y:S03]  /*4f60*/  @!P2 SYNCS.ARRIVE.TRANS64 RZ, [R11+URZ], R7 ;  /* 0x000000070bffa9a7 */ /* 0x0011e6000800003f */
[----:B------:R-:W-:-:S13]  /*4f70*/  ISETP.NE.AND P1, PT, R6, 0x2, PT ;  /* 0x000000020600780c */ /* 0x000fda0003f25270 */
[----:B0-----:R-:W-:Y:S05]  /*4f80*/  @P1 BRA `(.L_x_104) ;  /* 0x0000000000041947 */ /* 0x001fea0003800000 */
[----:B------:R-:W-:Y:S01]  /*4f90*/  BPT.TRAP 0x1 ;  /* 0x000000040000795c */ /* 0x000fe20000300000 */
.L_x_104:
[----:B------:R-:W-:Y:S05]  /*4fa0*/  @P0 BRA `(.L_x_105) ;  /* 0x0000000000040947 */ /* 0x000fea0003800000 */
[----:B------:R-:W-:Y:S01]  /*4fb0*/  BPT.TRAP 0x1 ;  /* 0x000000040000795c */ /* 0x000fe20000300000 */
.L_x_105:
[----:B------:R-:W-:Y:S01]  /*4fc0*/  IMAD R12, R5, 0x4000, R12 ;  /* 0x00004000050c7824 */ /* 0x000fe200078e020c */
[----:B------:R-:W-:Y:S01]  /*4fd0*/  R2UR UR34, R13 ;  /* 0x000000000d2272ca */ /* 0x000fe200000e0000 */
[----:B------:R-:W-:Y:S01]  /*4fe0*/  VIADD R14, R14, 0xffffffff ;  /* 0xffffffff0e0e7836 */ /* 0x000fe20000000000 */
[----:B------:R-:W-:Y:S01]  /*4ff0*/  R2UR UR33, R11 ;  /* 0x000000000b2172ca */ /* 0x000fe200000e0000 */
[----:B------:R-:W-:Y:S01]  /*5000*/  UIADD3 UR6, UP0, UR22, 0xf0, URZ ;  /* 0x000000f016067890 */ /* 0x000fe2000ff1e03f */
[----:B------:R-:W-:Y:S01]  /*5010*/  R2UR UR8, R12 ;  /* 0x000000000c0872ca */ /* 0x000fe200000e0000 */
[----:B------:R-:W-:Y:S01]  /*5020*/  UIADD3 UR30, UP1, UR22, 0x1f0, URZ ;  /* 0x000001f0161e7890 */ /* 0x000fe2000ff3e03f */
[----:B------:R-:W-:Y:S01]  /*5030*/  R2UR UR35, R22 ;  /* 0x00000000162372ca */ /* 0x000fe200000e0000 */
[----:B------:R-:W-:Y:S01]  /*5040*/  UIADD3.X UR7, URZ, UR23, URZ, UP0, !UPT ;  /* 0x000000173f077290 */ /* 0x000fe200087fe43f */
[----:B------:R-:W-:Y:S01]  /*5050*/  R2UR UR36, R19 ;  /* 0x00000000132472ca */ /* 0x000fe200000e0000 */
[----:B------:R-:W-:Y:S01]  /*5060*/  UIADD3.X UR31, URZ, UR23, URZ, UP1, !UPT ;  /* 0x000000173f1f7290 */ /* 0x000fe20008ffe43f */
[----:B------:R-:W-:Y:S01]  /*5070*/  R2UR UR19, R18 ;  /* 0x00000000121372ca */ /* 0x000fe200000e0000 */
[----:B------:R-:W-:Y:S01]  /*5080*/  VIADD R5, R5, 0x1 ;  /* 0x0000000105057836 */ /* 0x000fe20000000000 */
[----:B------:R-:W-:Y:S01]  /*5090*/  ISETP.GT.AND P3, PT, R14, 0x1, PT ;  /* 0x000000010e00780c */ /* 0x000fe20003f64270 */
[----:B------:R-:W-:Y:S01]  /*50a0*/  UIADD3 UR26, UR34, 0x20, URZ ;  /* 0x00000020221a7890 */ /* 0x000fe2000fffe03f */
[----:B------:R-:W-:Y:S01]  /*50b0*/  VIADD R13, R13, 0x40 ;  /* 0x000000400d0d7836 */ /* 0x000fe20000000000 */
[----:B------:R-:W-:Y:S01]  /*50c0*/  UMOV UR14, 0x0 ;  /* 0x00000000000e7882 */ /* 0x000fe20000000000 */
[----:B------:R-:W-:Y:S01]  /*50d0*/  UMOV UR15, 0x10000000 ;  /* 0x10000000000f7882 */ /* 0x000fe20000000000 */
[----:B------:R-:W-:Y:S01]  /*50e0*/  UIADD3 UR32, UR8, 0x100, URZ ;  /* 0x0000010008207890 */ /* 0x000fe2000fffe03f */
[----:B------:R-:W-:Y:S01]  /*50f0*/  ISETP.NE.AND P1, PT, R5, 0x3, PT ;  /* 0x000000030500780c */ /* 0x000fe20003f25270 */
[----:B------:R-:W-:-:S02]  /*5100*/  UIADD3 UR24, UR8, 0x2100, URZ ;  /* 0x0000210008187890 */ /* 0x000fc4000fffe03f */
[----:B------:R-:W-:Y:S01]  /*5110*/  UIADD3 UR16, UR8, 0xc100, URZ ;  /* 0x0000c10008107890 */ /* 0x000fe2000fffe03f */
[----:B------:R-:W-:Y:S01]  /*5120*/  SEL R7, RZ, 0x1, P1 ;  /* 0x00000001ff077807 */ /* 0x000fe20000800000 */
[----:B------:R-:W-:Y:S01]  /*5130*/  UIADD3 UR8, UR8, 0xe100, URZ ;  /* 0x0000e10008087890 */ /* 0x000fe2000fffe03f */
[----:B------:R-:W-:Y:S01]  /*5140*/  SEL R5, R5, RZ, P1 ;  /* 0x000000ff05057207 */ /* 0x000fe20000800000 */
[----:B------:R-:W-:Y:S01]  /*5150*/  UMOV UR25, UR33 ;  /* 0x0000002100197c82 */ /* 0x000fe20008000000 */
[----:B------:R-:W-:Y:S01]  /*5160*/  UMOV UR27, UR35 ;  /* 0x00000023001b7c82 */ /* 0x000fe20008000000 */
[----:B------:R-:W-:Y:S01]  /*5170*/  UMOV UR28, UR36 ;  /* 0x00000024001c7c82 */ /* 0x000fe20008000000 */
[----:B------:R-:W-:Y:S01]  /*5180*/  UMOV UR17, UR33 ;  /* 0x0000002100117c82 */ /* 0x000fe20008000000 */
[----:B------:R-:W-:Y:S01]  /*5190*/  UMOV UR18, UR34 ;  /* 0x0000002200127c82 */ /* 0x000fe20008000000 */
[----:B------:R-:W-:Y:S01]  /*51a0*/  UMOV UR20, UR36 ;  /* 0x0000002400147c82 */ /* 0x000fe20008000000 */
[----:B------:R0:W-:Y:S01]  /*51b0*/  UTMALDG.3D [UR32], [UR6], desc[UR14] ;  /* 0x00000e20060075b4 */ /* 0x0001e20008011000 */
[----:B------:R-:W-:Y:S01]  /*51c0*/  UMOV UR9, UR33 ;  /* 0x0000002100097c82 */ /* 0x000fe20008000000 */
[----:B------:R-:W-:Y:S01]  /*51d0*/  UMOV UR11, UR19 ;  /* 0x00000013000b7c82 */ /* 0x000fe20008000000 */
[----:B------:R-:W-:Y:S01]  /*51e0*/  UMOV UR12, UR36 ;  /* 0x00000024000c7c82 */ /* 0x000fe20008000000 */
[----:B------:R-:W-:Y:S01]  /*51f0*/  UMOV UR10, UR26 ;  /* 0x0000001a000a7c82 */ /* 0x000fe20008000000 */
[----:B------:R-:W-:Y:S01]  /*5200*/  LOP3.LUT R4, R4, R7, RZ, 0x3c, !PT ;  /* 0x0000000704047212 */ /* 0x000fe200078e3cff */
[----:B------:R0:W-:Y:S01]  /*5210*/  UTMALDG.3D [UR24], [UR6], desc[UR14] ;  /* 0x00000e18060075b4 */ /* 0x0001e20008011000 */
[----:B------:R0:W-:Y:S01]  /*5220*/  UTMALDG.3D [UR16], [UR30], desc[UR14] ;  /* 0x00000e101e0075b4 */ /* 0x0001e20008011000 */
[----:B------:R0:W-:Y:S02]  /*5230*/  UTMALDG.3D [UR8], [UR30], desc[UR14] ;  /* 0x00000e081e0075b4 */ /* 0x0001e40008011000 */
[----:B0-----:R-:W-:Y:S05]  /*5240*/  @P3 BRA `(.L_x_106) ;  /* 0xfffffffc00203947 */ /* 0x001fea000383ffff */
.L_x_102:
[----:B------:R-:W-:Y:S05]  /*5250*/  BSYNC B1 ;  /* 0x0000000000017941 */ /* 0x000fea0003800000 */
.L_x_101:
[----:B------:R-:W2:Y:S01]  /*5260*/  LDL.64 R20, [R1] ;  /* 0x0000000001147983 */ /* 0x000ea20000100a00 */
[----:B------:R-:W-:Y:S01]  /*5270*/  LOP3.LUT P4, RZ, R10, 0xff, RZ, 0xc0, !PT ;  /* 0x000000ff0aff7812 */ /* 0x000fe2000788c0ff */
[----:B------:R-:W-:Y:S01]  /*5280*/  VIADD R7, R8, UR40 ;  /* 0x0000002808077c36 */ /* 0x000fe20008000000 */
[----:B------:R-:W-:Y:S01]  /*5290*/  ULDC.64 UR6, c[0x0][0x650] ;  /* 0x0001940000067ab9 */ /* 0x000fe20000000a00 */
[----:B------:R-:W-:Y:S01]  /*52a0*/  IMAD.U32 R8, RZ, RZ, UR40 ;  /* 0x00000028ff087e24 */ /* 0x000fe2000f8e00ff */
[----:B------:R-:W-:Y:S01]  /*52b0*/  UISETP.GE.U32.AND UP0, UPT, UR40, 0x3, UPT ;  /* 0x000000032800788c */ /* 0x000fe2000bf06070 */
[----:B------:R-:W-:Y:S01]  /*52c0*/  BSSY B1, `(.L_x_107) ;  /* 0x000006b000017945 */ /* 0x000fe20003800000 */
[----:B------:R-:W-:Y:S01]  /*52d0*/  ISETP.GT.U32.AND P1, PT, R7, 0x2, PT ;  /* 0x000000020700780c */ /* 0x000fe20003f24070 */
[----:B------:R-:W-:Y:S01]  /*52e0*/  IMAD.MOV.U32 R22, RZ, RZ, -0x1 ;  /* 0xffffffffff167424 */ /* 0x000fe200078e00ff */
[----:B------:R-:W-:Y:S01]  /*52f0*/  PRMT R10, RZ, 0x7610, R10 ;  /* 0x00007610ff0a7816 */ /* 0x000fe2000000000a */
[----:B------:R-:W-:Y:S01]  /*5300*/  IMAD.MOV.U32 R18, RZ, RZ, -0x1 ;  /* 0xffffffffff127424 */ /* 0x000fe200078e00ff */
[----:B------:R-:W-:Y:S01]  /*5310*/  ISETP.LT.U32.AND P1, PT, R8, 0x3, P1 ;  /* 0x000000030800780c */ /* 0x000fe20000f21070 */
[----:B------:R-:W-:Y:S01]  /*5320*/  IMAD.MOV.U32 R19, RZ, RZ, -0x1 ;  /* 0xffffffffff137424 */ /* 0x000fe200078e00ff */
[----:B------:R-:W-:Y:S01]  /*5330*/  PLOP3.LUT P3, PT, PT, PT, UP0, 0x80, 0x0 ;  /* 0x000000000000781c */ /* 0x000fe20003f6f008 */
[----:B------:R-:W0:Y:S01]  /*5340*/  @P4 S2R R5, SR_CgaCtaId ;  /* 0x0000000000054919 */ /* 0x000e220000008800 */
[----:B------:R-:W-:-:S04]  /*5350*/  @P4 MOV R4, 0x400 ;  /* 0x0000040000044802 */ /* 0x000fc80000000f00 */
[----:B0-----:R-:W-:Y:S01]  /*5360*/  @P4 LEA R6, R5, R4, 0x18 ;  /* 0x0000000405064211 */ /* 0x001fe200078ec0ff */
[----:B------:R-:W-:Y:S01]  /*5370*/  IMAD.WIDE.U32 R4, R7, -0x55555555, RZ ;  /* 0xaaaaaaab07047825 */ /* 0x000fe200078e00ff */
[----:B------:R-:W-:Y:S02]  /*5380*/  SEL R4, RZ, 0x1, !P1 ;  /* 0x00000001ff047807 */ /* 0x000fe40004800000 */
[----:B------:R0:W-:Y:S02]  /*5390*/  @P4 SYNCS.ARRIVE.TRANS64.A1T0 RZ, [R6+URZ+0x68], RZ ;  /* 0x000068ff06ff49a7 */ /* 0x0001e4000810003f */
[----:B------:R-:W-:Y:S02]  /*53a0*/  LOP3.LUT R3, R3, R4, RZ, 0x3c, !PT ;  /* 0x0000000403037212 */ /* 0x000fe400078e3cff */
[----:B------:R-:W-:Y:S02]  /*53b0*/  PRMT R4, RZ, 0x7610, R4 ;  /* 0x00007610ff047816 */ /* 0x000fe40000000004 */
[----:B0-----:R-:W-:-:S04]  /*53c0*/  SHF.R.U32.HI R6, RZ, 0x1, R5 ;  /* 0x00000001ff067819 */ /* 0x001fc80000011605 */
[----:B------:R-:W-:Y:S01]  /*53d0*/  @P3 LOP3.LUT R3, R3, 0x1, R6, 0x78, !PT ;  /* 0x0000000103033812 */ /* 0x000fe200078e7806 */
[----:B------:R-:W-:Y:S01]  /*53e0*/  IMAD R8, R6, -0x3, R7 ;  /* 0xfffffffd06087824 */ /* 0x000fe200078e0207 */
[----:B--2---:R-:W-:-:S04]  /*53f0*/  IADD3 R16, P4, R16, R20, RZ ;  /* 0x0000001410107210 */ /* 0x004fc80007f9e0ff */
[----:B------:R-:W-:Y:S01]  /*5400*/  ISETP.GE.U32.AND P1, PT, R16, UR6, PT ;  /* 0x0000000610007c0c */ /* 0x000fe2000bf26070 */
[----:B------:R-:W-:-:S05]  /*5410*/  IMAD.X R17, R17, 0x1, R0, P4 ;  /* 0x0000000111117824 */ /* 0x000fca00020e0600 */
[----:B------:R-:W-:-:S13]  /*5420*/  ISETP.GE.U32.AND.EX P1, PT, R17, UR7, PT, P1 ;  /* 0x0000000711007c0c */ /* 0x000fda000bf26110 */
[----:B------:R-:W-:Y:S05]  /*5430*/  @P1 BRA `(.L_x_108) ;  /* 0x00000004004c1947 */ /* 0x000fea0003800000 */
[----:B------:R-:W0:Y:S01]  /*5440*/  S2R R12, SR_CTAID.X ;  /* 0x00000000000c7919 */ /* 0x000e220000002500 */
[----:B------:R-:W-:Y:S01]  /*5450*/  ULDC.64 UR6, c[0x0][0x628] ;  /* 0x00018a0000067ab9 */ /* 0x000fe20000000a00 */
[----:B------:R-:W1:Y:S01]  /*5460*/  LDC R13, c[0x0][0x144] ;  /* 0x00005100ff0d7b82 */ /* 0x000e620000000800 */
[----:B------:R-:W-:Y:S01]  /*5470*/  ISETP.NE.U32.AND P1, PT, RZ, UR6, PT ;  /* 0x00000006ff007c0c */ /* 0x000fe2000bf25070 */
[----:B------:R-:W2:Y:S01]  /*5480*/  S2R R11, SR_CTAID.Y ;  /* 0x00000000000b7919 */ /* 0x000ea20000002600 */
[----:B------:R-:W-:Y:S01]  /*5490*/  ULDC UR8, c[0x0][0x150] ;  /* 0x0000540000087ab9 */ /* 0x000fe20000000800 */
[----:B------:R-:W-:Y:S01]  /*54a0*/  ULDC UR9, c[0x0][0x630] ;  /* 0x00018c0000097ab9 */ /* 0x000fe20000000800 */
[----:B------:R-:W-:Y:S01]  /*54b0*/  ISETP.NE.AND.EX P1, PT, RZ, UR7, PT, P1 ;  /* 0x00000007ff007c0c */ /* 0x000fe2000bf25310 */
[----:B------:R-:W-:Y:S01]  /*54c0*/  IMAD.MOV.U32 R4, RZ, RZ, R16 ;  /* 0x000000ffff047224 */ /* 0x000fe200078e0010 */
[----:B0-----:R-:W-:-:S05]  /*54d0*/  I2FP.F32.U32 R5, R12 ;  /* 0x0000000c00057245 */ /* 0x001fca0000201000 */
[----:B------:R-:W-:Y:S01]  /*54e0*/  FMUL R14, R5, UR8 ;  /* 0x00000008050e7c20 */ /* 0x000fe20008400000 */
[----:B------:R-:W-:-:S05]  /*54f0*/  IMAD.MOV.U32 R5, RZ, RZ, R17 ;  /* 0x000000ffff057224 */ /* 0x000fca00078e0011 */
[----:B--2---:R-:W-:Y:S05]  /*5500*/  @!P1 BRA `(.L_x_109) ;  /* 0x0000000000289947 */ /* 0x004fea0003800000 */
[----:B------:R-:W-:Y:S02]  /*5510*/  ULDC UR8, c[0x0][0x634] ;  /* 0x00018d0000087ab9 */ /* 0x000fe40000000800 */
[----:B------:R-:W-:-:S05]  /*5520*/  IADD3 R5, P1, R16, UR8, RZ ;  /* 0x0000000810057c10 */ /* 0x000fca000ff3e0ff */
[----:B------:R-:W-:-:S04]  /*5530*/  IMAD.X R15, RZ, RZ, R17, P1 ;  /* 0x000000ffff0f7224 */ /* 0x000fc800008e0611 */
[----:B------:R-:W-:-:S04]  /*5540*/  IMAD.WIDE.U32 R6, R15, UR6, RZ ;  /* 0x000000060f067c25 */ /* 0x000fc8000f8e00ff */
[----:B------:R-:W-:-:S04]  /*5550*/  IMAD.WIDE.U32 R6, P1, R5, UR7, R6 ;  /* 0x0000000705067c25 */ /* 0x000fc8000f820006 */
[----:B------:R-:W-:-:S04]  /*5560*/  IMAD.WIDE.U32 R4, R5, UR6, RZ ;  /* 0x0000000605047c25 */ /* 0x000fc8000f8e00ff */
[----:B------:R-:W-:Y:S01]  /*5570*/  IMAD.MOV.U32 R4, RZ, RZ, R7 ;  /* 0x000000ffff047224 */ /* 0x000fe200078e0007 */
[----:B------:R-:W-:Y:S01]  /*5580*/  IADD3 RZ, P3, R5, R6, RZ ;  /* 0x0000000605ff7210 */ /* 0x000fe20007f7e0ff */
[----:B------:R-:W-:-:S04]  /*5590*/  IMAD.X R5, RZ, RZ, RZ, P1 ;  /* 0x000000ffff057224 */ /* 0x000fc800008e06ff */
[----:B------:R-:W-:-:S08]  /*55a0*/  IMAD.WIDE.U32.X R4, R15, UR7, R4, P3 ;  /* 0x000000070f047c25 */ /* 0x000fd000098e0404 */
.L_x_109:
[--C-:B------:R-:W-:Y:S01]  /*55b0*/  SHF.R.U64 R19, R4, UR9, R5.reuse ;  /* 0x0000000904137c19 */ /* 0x100fe20008001205 */
[----:B------:R-:W0:Y:S01]  /*55c0*/  F2I.U32.TRUNC.NTZ R14, R14 ;  /* 0x0000000e000e7305 */ /* 0x000e22000020f000 */
[----:B------:R-:W-:Y:S01]  /*55d0*/  SHF.R.U32.HI R4, RZ, UR9, R5 ;  /* 0x00000009ff047c19 */ /* 0x000fe20008011605 */
[----:B------:R-:W-:Y:S01]  /*55e0*/  ULDC.64 UR6, c[0x0][0x620] ;  /* 0x0001880000067ab9 */ /* 0x000fe20000000a00 */
[----:B------:R-:W-:Y:S01]  /*55f0*/  IADD3 R7, P1, RZ, -R19, RZ ;  /* 0x80000013ff077210 */ /* 0x000fe20007f3e0ff */
[----:B------:R-:W-:Y:S01]  /*5600*/  ULDC.64 UR8, c[0x0][0x640] ;  /* 0x0001900000087ab9 */ /* 0x000fe20000000a00 */
[----:B------:R-:W2:Y:S03]  /*5610*/  LDC R18, c[0x0][0x148] ;  /* 0x00005200ff127b82 */ /* 0x000ea60000000800 */
[----:B------:R-:W-:Y:S01]  /*5620*/  IMAD.X R4, RZ, RZ, ~R4, P1 ;  /* 0x000000ffff047224 */ /* 0x000fe200008e0e04 */
[----:B------:R-:W-:-:S03]  /*5630*/  ISETP.NE.U32.AND P1, PT, RZ, UR8, PT ;  /* 0x00000008ff007c0c */ /* 0x000fc6000bf25070 */
[----:B------:R-:W-:Y:S01]  /*5640*/  IMAD R6, R4, UR6, RZ ;  /* 0x0000000604067c24 */ /* 0x000fe2000f8e02ff */
[----:B------:R-:W-:Y:S01]  /*5650*/  ISETP.NE.AND.EX P1, PT, RZ, UR9, PT, P1 ;  /* 0x00000009ff007c0c */ /* 0x000fe2000bf25310 */
[----:B------:R-:W-:Y:S01]  /*5660*/  IMAD.WIDE.U32 R4, R7, UR6, R16 ;  /* 0x0000000607047c25 */ /* 0x000fe2000f8e0010 */
[----:B------:R-:W-:-:S03]  /*5670*/  ULDC UR6, c[0x0][0x618] ;  /* 0x0001860000067ab9 */ /* 0x000fc60000000800 */
[----:B------:R-:W-:Y:S01]  /*5680*/  IMAD R7, R7, UR7, R6 ;  /* 0x0000000707077c24 */ /* 0x000fe2000f8e0206 */
[----:B------:R-:W-:Y:S01]  /*5690*/  ULDC UR7, c[0x0][0x154] ;  /* 0x0000550000077ab9 */ /* 0x000fe20000000800 */
[----:B0-----:R-:W-:Y:S02]  /*56a0*/  IMAD.MOV R6, RZ, RZ, -R14 ;  /* 0x000000ffff067224 */ /* 0x001fe400078e0a0e */
[----:B------:R-:W-:Y:S02]  /*56b0*/  IMAD.IADD R5, R5, 0x1, R7 ;  /* 0x0000000105057824 */ /* 0x000fe400078e0207 */
[----:B-1----:R-:W-:Y:S01]  /*56c0*/  IMAD R12, R13, R6, R12 ;  /* 0x000000060d0c7224 */ /* 0x002fe200078e020c */
[----:B------:R-:W-:Y:S02]  /*56d0*/  I2FP.F32.U32 R6, R11 ;  /* 0x0000000b00067245 */ /* 0x000fe40000201000 */
[--C-:B------:R-:W-:Y:S02]  /*56e0*/  SHF.R.U64 R13, R4, UR6, R5.reuse ;  /* 0x00000006040d7c19 */ /* 0x100fe40008001205 */
[----:B------:R-:W-:Y:S01]  /*56f0*/  SHF.R.U32.HI R4, RZ, UR6, R5 ;  /* 0x00000006ff047c19 */ /* 0x000fe20008011605 */
[----:B------:R-:W-:Y:S01]  /*5700*/  FMUL R6, R6, UR7 ;  /* 0x0000000706067c20 */ /* 0x000fe20008400000 */
[----:B------:R-:W-:-:S02]  /*5710*/  ULDC UR6, c[0x0][0x608] ;  /* 0x0001820000067ab9 */ /* 0x000fc40000000800 */
[--C-:B------:R-:W-:Y:S01]  /*5720*/  SHF.R.U64 R15, R13, UR6, R4.reuse ;  /* 0x000000060d0f7c19 */ /* 0x100fe20008001204 */
[----:B------:R0:W1:Y:S01]  /*5730*/  F2I.U32.TRUNC.NTZ R20, R6 ;  /* 0x0000000600147305 */ /* 0x000062000020f000 */
[----:B------:R-:W-:Y:S01]  /*5740*/  SHF.R.U32.HI R4, RZ, UR6, R4 ;  /* 0x00000006ff047c19 */ /* 0x000fe20008011604 */
[----:B------:R-:W-:-:S03]  /*5750*/  ULDC UR6, c[0x0][0x658] ;  /* 0x0001960000067ab9 */ /* 0x000fc60000000800 */
[--C-:B------:R-:W-:Y:S02]  /*5760*/  SHF.R.U64 R14, R15, UR6, R4.reuse ;  /* 0x000000060f0e7c19 */ /* 0x100fe40008001204 */
[----:B------:R-:W-:-:S03]  /*5770*/  SHF.R.U32.HI R21, RZ, UR6, R4 ;  /* 0x00000006ff157c19 */ /* 0x000fc60008011604 */
[----:B------:R-:W-:Y:S02]  /*5780*/  IMAD.MOV.U32 R4, RZ, RZ, R14 ;  /* 0x000000ffff047224 */ /* 0x000fe400078e000e */
[----:B------:R-:W-:Y:S01]  /*5790*/  IMAD.MOV.U32 R5, RZ, RZ, R21 ;  /* 0x000000ffff057224 */ /* 0x000fe200078e0015 */
[----:B0-----:R-:W-:Y:S06]  /*57a0*/  @!P1 BRA `(.L_x_110) ;  /* 0x0000000000289947 */ /* 0x001fec0003800000 */
        /* <DEDUP_REMOVED lines=10> */
.L_x_110:
[----:B------:R-:W-:Y:S01]  /*5850*/  ISETP.NE.AND P1, PT, R2, 0x1, PT ;  /* 0x000000010200780c */ /* 0x000fe20003f25270 */
[----:B------:R-:W-:Y:S01]  /*5860*/  ULDC UR6, c[0x0][0x648] ;  /* 0x0001920000067ab9 */ /* 0x000fe20000000800 */
[----:B------:R-:W-:Y:S01]  /*5870*/  LOP3.LUT R15, R15, UR5, RZ, 0xc0, !PT ;  /* 0x000000050f0f7c12 */ /* 0x000fe2000f8ec0ff */
[----:B-1----:R-:W-:Y:S01]  /*5880*/  IMAD.MOV R20, RZ, RZ, -R20 ;  /* 0x000000ffff147224 */ /* 0x002fe200078e0a14 */
[----:B------:R-:W-:Y:S01]  /*5890*/  SHF.R.U64 R4, R4, UR6, R5 ;  /* 0x0000000604047c19 */ /* 0x000fe20008001205 */
[----:B------:R-:W-:Y:S01]  /*58a0*/  ULDC UR6, c[0x0][0x638] ;  /* 0x00018e0000067ab9 */ /* 0x000fe20000000800 */
[----:B------:R-:W-:Y:S01]  /*58b0*/  LOP3.LUT R13, R13, UR4, RZ, 0xc0, !PT ;  /* 0x000000040d0d7c12 */ /* 0x000fe2000f8ec0ff */
[----:B------:R-:W-:Y:S02]  /*58c0*/  ULDC UR7, c[0x0][0x610] ;  /* 0x0001840000077ab9 */ /* 0x000fe40000000800 */
[----:B------:R-:W-:Y:S02]  /*58d0*/  IMAD.MOV R5, RZ, RZ, -R4 ;  /* 0x000000ffff057224 */ /* 0x000fe400078e0a04 */
[----:B------:R-:W-:-:S02]  /*58e0*/  IMAD R15, R4, UR13, R15 ;  /* 0x0000000d040f7c24 */ /* 0x000fc4000f8e020f */
[----:B--2---:R-:W-:Y:S02]  /*58f0*/  @P1 IMAD R12, R18, R20, R11 ;  /* 0x00000014120c1224 */ /* 0x004fe400078e020b */
[----:B------:R-:W-:Y:S01]  /*5900*/  IMAD R14, R5, UR6, R14 ;  /* 0x00000006050e7c24 */ /* 0x000fe2000f8e020e */
[----:B------:R-:W-:Y:S01]  /*5910*/  ULDC UR6, c[0x0][0x600] ;  /* 0x0001800000067ab9 */ /* 0x000fe20000000800 */
[----:B------:R-:W-:Y:S02]  /*5920*/  IMAD R12, R15, UR7, R12 ;  /* 0x000000070f0c7c24 */ /* 0x000fe4000f8e020c */
[----:B------:R-:W-:Y:S02]  /*5930*/  IMAD R5, R14, UR6, R13 ;  /* 0x000000060e057c24 */ /* 0x000fe4000f8e020d */
[----:B------:R-:W-:-:S03]  /*5940*/  IMAD.MOV.U32 R4, RZ, RZ, 0x1 ;  /* 0x00000001ff047424 */ /* 0x000fc600078e00ff */
[----:B------:R-:W-:Y:S02]  /*5950*/  SEL R18, R5, R12, !P1 ;  /* 0x0000000c05127207 */ /* 0x000fe40004800000 */
[----:B------:R-:W-:-:S07]  /*5960*/  SEL R22, R12, R5, !P1 ;  /* 0x000000050c167207 */ /* 0x000fce0004800000 */
.L_x_108:
[----:B------:R-:W-:Y:S05]  /*5970*/  BSYNC B1 ;  /* 0x0000000000017941 */ /* 0x000fea0003800000 */
.L_x_107:
[----:B------:R-:W-:-:S13]  /*5980*/  LOP3.LUT P1, RZ, R4, 0xff, RZ, 0xc0, !PT ;  /* 0x000000ff04ff7812 */ /* 0x000fda000782c0ff */
[----:B------:R-:W-:Y:S05]  /*5990*/  @P1 BRA `(.L_x_111) ;  /* 0xfffffff400181947 */ /* 0x000fea000383ffff */
[----:B------:R-:W-:Y:S05]  /*59a0*/  BSYNC B0 ;  /* 0x0000000000007941 */ /* 0x000fea0003800000 */
.L_x_99:
[----:B------:R-:W-:-:S03]  /*59b0*/  UMOV UR6, 0xffffffff ;  /* 0xffffffff00067882 */ /* 0x000fc60000000000 */
[----:B------:R-:W-:Y:S05]  /*59c0*/  BRA.DIV UR6, `(.L_x_112) ;  /* 0x0000000606247947 */ /* 0x000fea000b800000 */
[----:B------:R-:W-:-:S13]  /*59d0*/  ELECT P6, URZ, PT ;  /* 0x00000000003f782f */ /* 0x000fda00038c0000 */
.L_x_127:
[----:B------:R-:W-:Y:S04]  /*59e0*/  BSSY B0, `(.L_x_113) ;  /* 0x0000022000007945 */ /* 0x000fe80003800000 */
[----:B------:R-:W-:Y:S05]  /*59f0*/  @!P6 BRA `(.L_x_114) ;  /* 0x000000000080e947 */ /* 0x000fea0003800000 */
[----:B------:R-:W-:-:S04]  /*5a00*/  LOP3.LUT R23, R23, 0x2, RZ, 0xfc, !PT ;  /* 0x0000000217177812 */ /* 0x000fc800078efcff */
[----:B------:R-:W-:-:S13]  /*5a10*/  ISETP.NE.AND P0, PT, R23, 0x3, PT ;  /* 0x000000031700780c */ /* 0x000fda0003f05270 */
[----:B------:R-:W-:Y:S05]  /*5a20*/  @!P0 BRA `(.L_x_115) ;  /* 0x0000000000048947 */ /* 0x000fea0003800000 */
[----:B------:R-:W-:Y:S01]  /*5a30*/  BPT.TRAP 0x1 ;  /* 0x000000040000795c */ /* 0x000fe20000300000 */
.L_x_115:
[----:B------:R-:W0:Y:S01]  /*5a40*/  S2R R5, SR_CgaCtaId ;  /* 0x0000000000057919 */ /* 0x000e220000008800 */
[----:B------:R-:W-:Y:S02]  /*5a50*/  MOV R0, 0x400 ;  /* 0x0000040000007802 */ /* 0x000fe40000000f00 */
[----:B------:R-:W-:Y:S02]  /*5a60*/  SHF.L.U32 R2, R3, 0x1f, RZ ;  /* 0x0000001f03027819 */ /* 0x000fe400000006ff */
[----:B0-----:R-:W-:-:S05]  /*5a70*/  LEA R5, R5, R0, 0x18 ;  /* 0x0000000005057211 */ /* 0x001fca00078ec0ff */
[----:B------:R-:W-:-:S04]  /*5a80*/  VIADD R5, R5, 0x18 ;  /* 0x0000001805057836 */ /* 0x000fc80000000000 */
[C---:B------:R-:W-:Y:S02]  /*5a90*/  IMAD R7, R8.reuse, 0x8, R5 ;  /* 0x0000000808077824 */ /* 0x040fe400078e0205 */
[----:B------:R-:W-:Y:S02]  /*5aa0*/  VIADD R8, R8, 0x1 ;  /* 0x0000000108087836 */ /* 0x000fe40000000000 */
[----:B------:R-:W0:Y:S03]  /*5ab0*/  SYNCS.PHASECHK.TRANS64.TRYWAIT P0, [R7+URZ], R2 ;  /* 0x00000002070075a7 */ /* 0x000e26000800017f */
[----:B------:R-:W-:-:S04]  /*5ac0*/  ISETP.NE.AND P1, PT, R8, 0x3, PT ;  /* 0x000000030800780c */ /* 0x000fc80003f25270 */
[----:B------:R-:W-:Y:S02]  /*5ad0*/  SEL R0, RZ, 0x1, P1 ;  /* 0x00000001ff007807 */ /* 0x000fe40000800000 */
[----:B------:R-:W-:Y:S02]  /*5ae0*/  SEL R8, R8, RZ, P1 ;  /* 0x000000ff08087207 */ /* 0x000fe40000800000 */
[----:B------:R-:W-:-:S03]  /*5af0*/  LOP3.LUT R9, R3, R0, RZ, 0x3c, !PT ;  /* 0x0000000003097212 */ /* 0x000fc600078e3cff */
[----:B------:R-:W-:Y:S01]  /*5b00*/  IMAD R4, R8, 0x8, R5 ;  /* 0x0000000808047824 */ /* 0x000fe200078e0205 */
[----:B------:R-:W-:Y:S01]  /*5b10*/  SHF.L.U32 R3, R9, 0x1f, RZ ;  /* 0x0000001f09037819 */ /* 0x000fe200000006ff */
[----:B0-----:R-:W-:Y:S06]  /*5b20*/  @!P0 BRA `(.L_x_116) ;  /* 0x0000000000ec8947 */ /* 0x001fec0003800000 */
.L_x_128:
[----:B------:R-:W1:Y:S01]  /*5b30*/  SYNCS.PHASECHK.TRANS64.TRYWAIT P0, [R4+URZ], R3 ;  /* 0x00000003040075a7 */ /* 0x000e62000800017f */
[----:B------:R-:W-:-:S05]  /*5b40*/  VIADD R0, R8, 0x1 ;  /* 0x0000000108007836 */ /* 0x000fca0000000000 */
[----:B------:R-:W-:-:S04]  /*5b50*/  ISETP.NE.AND P1, PT, R0, 0x3, PT ;  /* 0x000000030000780c */ /* 0x000fc80003f25270 */
[----:B0-----:R-:W-:Y:S02]  /*5b60*/  SEL R2, RZ, 0x1, P1 ;  /* 0x00000001ff027807 */ /* 0x001fe40000800000 */
[----:B------:R-:W-:Y:S02]  /*5b70*/  SEL R0, R0, RZ, P1 ;  /* 0x000000ff00007207 */ /* 0x000fe40000800000 */
[----:B------:R-:W-:Y:S01]  /*5b80*/  LOP3.LUT R2, R9, R2, RZ, 0x3c, !PT ;  /* 0x0000000209027212 */ /* 0x000fe200078e3cff */
[----:B-1----:R-:W-:Y:S06]  /*5b90*/  @!P0 BRA `(.L_x_117) ;  /* 0x0000000000e48947 */ /* 0x002fec0003800000 */
.L_x_129:
[----:B------:R-:W-:Y:S01]  /*5ba0*/  IMAD R5, R0, 0x8, R5 ;  /* 0x0000000800057824 */ /* 0x000fe200078e0205 */
[----:B------:R-:W-:-:S07]  /*5bb0*/  SHF.L.U32 R0, R2, 0x1f, RZ ;  /* 0x0000001f02007819 */ /* 0x000fce00000006ff */
.L_x_118:
[----:B-1----:R1:W2:Y:S02]  /*5bc0*/  SYNCS.PHASECHK.TRANS64.TRYWAIT P0, [R5+URZ], R0 ;  /* 0x00000000050075a7 */ /* 0x0022a4000800017f */
[----:B--2---:R-:W-:Y:S05]  /*5bd0*/  @!P0 NANOSLEEP.SYNCS 0x989680 ;  /* 0x009896800000895d */ /* 0x004fea0003900000 */
[----:B------:R-:W2:Y:S02]  /*5be0*/  @!P0 SYNCS.PHASECHK.TRANS64 P0, [R5+URZ], R0 ;  /* 0x00000000050085a7 */ /* 0x000ea4000800007f */
[----:B--2---:R-:W-:Y:S05]  /*5bf0*/  @!P0 BRA `(.L_x_118) ;  /* 0xfffffffc00f08947 */ /* 0x004fea000383ffff */
.L_x_114:
[----:B------:R-:W-:Y:S05]  /*5c00*/  BSYNC B0 ;  /* 0x0000000000007941 */ /* 0x000fea0003800000 */
.L_x_113:
[----:B------:R-:W-:Y:S05]  /*5c10*/  EXIT ;  /* 0x000000000000794d */ /* 0x000fea0003800000 */
.L_x_15:
[----:B0-----:R-:W-:-:S04]  /*5c20*/  IMAD.U32 R3, RZ, RZ, UR43 ;  /* 0x0000002bff037e24 */ /* 0x001fc8000f8e00ff */
[----:B------:R0:W1:Y:S03]  /*5c30*/  SYNCS.PHASECHK.TRANS64.TRYWAIT P0, [R3+URZ+-0x8], R0 ;  /* 0xfffff800030075a7 */ /* 0x000066000800017f */
[----:B-1----:R-:W-:Y:S05]  /*5c40*/  @!P0 NANOSLEEP.SYNCS 0x989680 ;  /* 0x009896800000895d */ /* 0x002fea0003900000 */
[----:B------:R-:W1:Y:S02]  /*5c50*/  @!P0 SYNCS.PHASECHK.TRANS64 P0, [R3+URZ+-0x8], R0 ;  /* 0xfffff800030085a7 */ /* 0x000e64000800007f */
[----:B-1----:R-:W-:Y:S05]  /*5c60*/  @!P0 BRA `(.L_x_15) ;  /* 0xfffffffc00ec8947 */ /* 0x002fea000383ffff */
[----:B------:R-:W-:Y:S05]  /*5c70*/  BRA `(.L_x_119) ;  /* 0xffffffb8004c7947 */ /* 0x000fea000383ffff */
.L_x_20:
[----:B-1----:R1:W2:Y:S02]  /*5c80*/  SYNCS.PHASECHK.TRANS64.TRYWAIT P1, [R3+URZ], R0 ;  /* 0x00000000030075a7 */ /* 0x0022a4000802017f */
[----:B--2---:R-:W-:Y:S05]  /*5c90*/  @!P1 NANOSLEEP.SYNCS 0x989680 ;  /* 0x009896800000995d */ /* 0x004fea0003900000 */
[----:B------:R-:W2:Y:S02]  /*5ca0*/  @!P1 SYNCS.PHASECHK.TRANS64 P1, [R3+URZ], R0 ;  /* 0x00000000030095a7 */ /* 0x000ea4000802007f */
[----:B--2---:R-:W-:Y:S05]  /*5cb0*/  @!P1 BRA `(.L_x_20) ;  /* 0xfffffffc00f09947 */ /* 0x004fea000383ffff */
[----:B------:R-:W-:Y:S05]  /*5cc0*/  BRA `(.L_x_19) ;  /* 0xffffffb800b87947 */ /* 0x000fea000383ffff */
.L_x_25:
[----:B-1----:R-:W-:-:S04]  /*5cd0*/  IMAD.U32 R4, RZ, RZ, UR4 ;  /* 0x00000004ff047e24 */ /* 0x002fc8000f8e00ff */
[----:B------:R1:W2:Y:S03]  /*5ce0*/  SYNCS.PHASECHK.TRANS64.TRYWAIT P1, [R4+URZ], R3 ;  /* 0x00000003040075a7 */ /* 0x0002a6000802017f */
[----:B--2---:R-:W-:Y:S05]  /*5cf0*/  @!P1 NANOSLEEP.SYNCS 0x989680 ;  /* 0x009896800000995d */ /* 0x004fea0003900000 */
[----:B------:R-:W2:Y:S02]  /*5d00*/  @!P1 SYNCS.PHASECHK.TRANS64 P1, [R4+URZ], R3 ;  /* 0x00000003040095a7 */ /* 0x000ea4000802007f */
[----:B--2---:R-:W-:Y:S05]  /*5d10*/  @!P1 BRA `(.L_x_25) ;  /* 0xfffffffc00ec9947 */ /* 0x004fea000383ffff */
[----:B------:R-:W-:Y:S05]  /*5d20*/  BRA `(.L_x_24) ;  /* 0xffffffbc00e07947 */ /* 0x000fea000383ffff */
.L_x_31:
[----:B0-----:R-:W-:-:S04]  /*5d30*/  IMAD.U32 R3, RZ, RZ, UR43 ;  /* 0x0000002bff037e24 */ /* 0x001fc8000f8e00ff */
[----:B------:R0:W1:Y:S03]  /*5d40*/  SYNCS.PHASECHK.TRANS64.TRYWAIT P0, [R3+URZ+0x8], R0 ;  /* 0x00000800030075a7 */ /* 0x000066000800017f */
[----:B-1----:R-:W-:Y:S05]  /*5d50*/  @!P0 NANOSLEEP.SYNCS 0x989680 ;  /* 0x009896800000895d */ /* 0x002fea0003900000 */
[----:B------:R-:W1:Y:S02]  /*5d60*/  @!P0 SYNCS.PHASECHK.TRANS64 P0, [R3+URZ+0x8], R0 ;  /* 0x00000800030085a7 */ /* 0x000e64000800007f */
[----:B-1----:R-:W-:Y:S05]  /*5d70*/  @!P0 BRA `(.L_x_31) ;  /* 0xfffffffc00ec8947 */ /* 0x002fea000383ffff */
[----:B------:R-:W-:Y:S05]  /*5d80*/  BRA `(.L_x_120) ;  /* 0xffffffc4007c7947 */ /* 0x000fea000383ffff */
.L_x_100:
[----:B------:R-:W-:Y:S01]  /*5d90*/  BSSY B1, `(.L_x_121) ;  /* 0x0000006000017945 */ /* 0x000fe20003800000 */
[----:B------:R-:W-:-:S07]  /*5da0*/  IMAD.MOV.U32 R15, RZ, RZ, -0x1 ;  /* 0xffffffffff0f7424 */ /* 0x000fce00078e00ff */
[----:B-----5:R-:W-:Y:S05]  /*5db0*/  WARPSYNC.COLLECTIVE R15, `(.L_x_122) ;  /* 0x000000000f0c7348 */ /* 0x020fea0003c00000 */
[----:B------:R-:W-:Y:S02]  /*5dc0*/  ELECT P6, UR62, PT ;  /* 0x00000000003e782f */ /* 0x000fe400038c0000 */
[----:B------:R-:W-:Y:S01]  /*5dd0*/  MOV R14, UR62 ;  /* 0x0000003e000e7c02 */ /* 0x000fe20008000f00 */
[----:B-----5:R-:W-:Y:S10]  /*5de0*/  ENDCOLLECTIVE ;  /* 0x000000000000791b */ /* 0x020ff40003800000 */
.L_x_122:
[----:B------:R-:W-:Y:S05]  /*5df0*/  BSYNC B1 ;  /* 0x0000000000017941 */ /* 0x000fea0003800000 */
.L_x_121:
[----:B------:R-:W-:Y:S05]  /*5e00*/  BRA `(.L_x_123) ;  /* 0xfffffff000087947 */ /* 0x000fea000383ffff */
.L_x_103:
[----:B-1----:R1:W2:Y:S02]  /*5e10*/  SYNCS.PHASECHK.TRANS64.TRYWAIT P1, [R11+URZ+0x18], R6 ;  /* 0x000018060b0075a7 */ /* 0x0022a4000802017f */
[----:B--2---:R-:W-:Y:S05]  /*5e20*/  @!P1 NANOSLEEP.SYNCS 0x989680 ;  /* 0x009896800000995d */ /* 0x004fea0003900000 */
[----:B------:R-:W2:Y:S02]  /*5e30*/  @!P1 SYNCS.PHASECHK.TRANS64 P1, [R11+URZ+0x18], R6 ;  /* 0x000018060b0095a7 */ /* 0x000ea4000802007f */
[----:B--2---:R-:W-:Y:S05]  /*5e40*/  @!P1 BRA `(.L_x_103) ;  /* 0xfffffffc00f09947 */ /* 0x004fea000383ffff */
[----:B------:R-:W-:Y:S05]  /*5e50*/  BRA `(.L_x_124) ;  /* 0xfffffff0003c7947 */ /* 0x000fea000383ffff */
.L_x_112:
[----:B------:R-:W-:Y:S01]  /*5e60*/  BSSY B0, `(.L_x_125) ;  /* 0x0000006000007945 */ /* 0x000fe20003800000 */
[----:B------:R-:W-:-:S07]  /*5e70*/  IMAD.MOV.U32 R15, RZ, RZ, -0x1 ;  /* 0xffffffffff0f7424 */ /* 0x000fce00078e00ff */
[----:B-----5:R-:W-:Y:S05]  /*5e80*/  WARPSYNC.COLLECTIVE R15, `(.L_x_126) ;  /* 0x000000000f0c7348 */ /* 0x020fea0003c00000 */
[----:B------:R-:W-:Y:S02]  /*5e90*/  ELECT P6, UR62, PT ;  /* 0x00000000003e782f */ /* 0x000fe400038c0000 */
[----:B------:R-:W-:Y:S01]  /*5ea0*/  MOV R14, UR62 ;  /* 0x0000003e000e7c02 */ /* 0x000fe20008000f00 */
[----:B-----5:R-:W-:Y:S10]  /*5eb0*/  ENDCOLLECTIVE ;  /* 0x000000000000791b */ /* 0x020ff40003800000 */
.L_x_126:
[----:B------:R-:W-:Y:S05]  /*5ec0*/  BSYNC B0 ;  /* 0x0000000000007941 */ /* 0x000fea0003800000 */
.L_x_125:
[----:B------:R-:W-:Y:S05]  /*5ed0*/  BRA `(.L_x_127) ;  /* 0xfffffff800c07947 */ /* 0x000fea000383ffff */
.L_x_116:
[----:B0-----:R0:W1:Y:S02]  /*5ee0*/  SYNCS.PHASECHK.TRANS64.TRYWAIT P0, [R7+URZ], R2 ;  /* 0x00000002070075a7 */ /* 0x001064000800017f */
[----:B-1----:R-:W-:Y:S05]  /*5ef0*/  @!P0 NANOSLEEP.SYNCS 0x989680 ;  /* 0x009896800000895d */ /* 0x002fea0003900000 */
[----:B------:R-:W1:Y:S02]  /*5f00*/  @!P0 SYNCS.PHASECHK.TRANS64 P0, [R7+URZ], R2 ;  /* 0x00000002070085a7 */ /* 0x000e64000800007f */
[----:B-1----:R-:W-:Y:S05]  /*5f10*/  @!P0 BRA `(.L_x_116) ;  /* 0xfffffffc00f08947 */ /* 0x002fea000383ffff */
[----:B------:R-:W-:Y:S05]  /*5f20*/  BRA `(.L_x_128) ;  /* 0xfffffffc00007947 */ /* 0x000fea000383ffff */
.L_x_117:
[----:B0-----:R0:W1:Y:S02]  /*5f30*/  SYNCS.PHASECHK.TRANS64.TRYWAIT P0, [R4+URZ], R3 ;  /* 0x00000003040075a7 */ /* 0x001064000800017f */
[----:B-1----:R-:W-:Y:S05]  /*5f40*/  @!P0 NANOSLEEP.SYNCS 0x989680 ;  /* 0x009896800000895d */ /* 0x002fea0003900000 */
[----:B------:R-:W1:Y:S02]  /*5f50*/  @!P0 SYNCS.PHASECHK.TRANS64 P0, [R4+URZ], R3 ;  /* 0x00000003040085a7 */ /* 0x000e64000800007f */
[----:B-1----:R-:W-:Y:S05]  /*5f60*/  @!P0 BRA `(.L_x_117) ;  /* 0xfffffffc00f08947 */ /* 0x002fea000383ffff */
[----:B------:R-:W-:Y:S05]  /*5f70*/  BRA `(.L_x_129) ;  /* 0xfffffffc00087947 */ /* 0x000fea000383ffff */
.L_x_130:
[----:B------:R-:W-:-:S00]  /*5f80*/  BRA `(.L_x_130) ;  /* 0xfffffffc00fc7947 */ /* 0x000fc0000383ffff */
[----:B------:R-:W-:-:S00]  /*5f90*/  NOP ;  /* 0x0000000000007918 */ /* 0x000fc00000000000 */
        /* <DEDUP_REMOVED lines=14> */
.L_x_131:


//--------------------- .nv.global.init           --------------------------
	.section	.nv.global.init,"aw",@progbits
.nv.global.init:
	.type		$str$22,@object
	.size		$str$22,($str$23 - $str$22)
$str$22:
        /*0000*/ 	.byte	0x6b, 0x5f, 0x74, 0x69, 0x6c, 0x65, 0x5f, 0x63, 0x6f, 0x75, 0x6e, 0x74, 0x20, 0x3e, 0x3d, 0x20
        /*0010*/ 	.byte	0x31, 0x00
	.type		$str$23,@object
	.size		$str$23,(__unnamed_1 - $str$23)
$str$23:
        /*0012*/ 	.byte	0x2f, 0x74, 0x6d, 0x70, 0x2f, 0x63, 0x75, 0x74, 0x6c, 0x61, 0x73, 0x73, 0x5f, 0x73, 0x77, 0x65
        /*0022*/ 	.byte	0x65, 0x70, 0x5f, 0x73, 0x72, 0x63, 0x2f, 0x69, 0x6e, 0x63, 0x6c, 0x75, 0x64, 0x65, 0x2f, 0x63
        /*0032*/ 	.byte	0x75, 0x74, 0x6c, 0x61, 0x73, 0x73, 0x2f, 0x67, 0x65, 0x6d, 0x6d, 0x2f, 0x63, 0x6f, 0x6c, 0x6c
        /*0042*/ 	.byte	0x65, 0x63, 0x74, 0x69, 0x76, 0x65, 0x2f, 0x73, 0x6d, 0x39, 0x30, 0x5f, 0x6d, 0x6d, 0x61, 0x5f
        /*0052*/ 	.byte	0x74, 0x6d, 0x61, 0x5f, 0x67, 0x6d, 0x6d, 0x61, 0x5f, 0x73, 0x73, 0x5f, 0x77, 0x61, 0x72, 0x70
        /*0062*/ 	.byte	0x73, 0x70, 0x65, 0x63, 0x69, 0x61, 0x6c, 0x69, 0x7a, 0x65, 0x64, 0x2e, 0x68, 0x70, 0x70, 0x00
	.type		__unnamed_1,@object
	.size		__unnamed_1,(.L_0 - __unnamed_1)
__unnamed_1:
        /*0072*/ 	.byte	0x76, 0x6f, 0x69, 0x64, 0x20, 0x63, 0x75, 0x74, 0x6c, 0x61, 0x73, 0x73, 0x3a, 0x3a, 0x67, 0x65
        /* <DEDUP_REMOVED lines=176> */
        /*0b82*/ 	.byte	0x65, 0x6e, 0x74, 0x69, 0x74, 0x79, 0x5d, 0x00
.L_0:


//--------------------- .nv.shared._ZN7cutlass13device_kernelINS_4gemm6kernel13GemmUniversalIN4cute5tupleIJiiiiEEENS1_10collective13CollectiveMmaINS1_34MainloopSm90TmaGmmaWarpSpecializedILi3ENS5_IJNS4_1CILi1EEESB_SB_EEENS1_32KernelTmaWarpSpecializedPingpongEEENS5_IJNSA_ILi64EEESF_SF_EEENS_10tfloat32_tENS5_IJlSB_lEEESH_SI_NS4_8TiledMMAINS4_8MMA_AtomIJNS4_4SM904GMMA29MMA_64x64x8_F32TF32TF32_SS_TNILNSM_7ScaleInE1ELSO_1EEEEEENS4_6LayoutISC_NS5_IJNSA_ILi0EEESS_SS_EEEEENS5_IJNS4_10UnderscoreESV_SV_EEEEENS4_13SM90_TMA_LOADENS4_14ComposedLayoutINS4_7SwizzleILi3ELi4ELi3EEENS4_18smem_ptr_flag_bitsILi32EEENSR_INS5_IJNSA_ILi8EEENSA_ILi32EEEEEENS5_IJS15_SB_EEEEEEEvNS4_8identityESY_S19_vS1A_EENS_8epilogue10collective6detail29Sm90TmaWarpSpecializedAdapterINS1D_15DefaultEpilogueISH_SI_SI_NS1C_6thread17LinearCombinationISH_Li1EffLNS1H_9ScaleType4KindE0ELNS_15FloatRoundStyleE2ESH_EENS1_15EpilogueDefaultEEEEEvvEEEEvNT_6ParamsE --------------------------
	.section	.nv.shared._ZN7cutlass13device_kernelINS_4gemm6kernel13GemmUniversalIN4cute5tupleIJiiiiEEENS1_10collective13CollectiveMmaINS1_34MainloopSm90TmaGmmaWarpSpecializedILi3ENS5_IJNS4_1CILi1EEESB_SB_EEENS1_32KernelTmaWarpSpecializedPingpongEEENS5_IJNSA_ILi64EEESF_SF_EEENS_10tfloat32_tENS5_IJlSB_lEEESH_SI_NS4_8TiledMMAINS4_8MMA_AtomIJNS4_4SM904GMMA29MMA_64x64x8_F32TF32TF32_SS_TNILNSM_7ScaleInE1ELSO_1EEEEEENS4_6LayoutISC_NS5_IJNSA_ILi0EEESS_SS_EEEEENS5_IJNS4_10UnderscoreESV_SV_EEEEENS4_13SM90_TMA_LOADENS4_14ComposedLayoutINS4_7SwizzleILi3ELi4ELi3EEENS4_18smem_ptr_flag_bitsILi32EEENSR_INS5_IJNSA_ILi8EEENSA_ILi32EEEEEENS5_IJS15_SB_EEEEEEEvNS4_8identityESY_S19_vS1A_EENS_8epilogue10collective6detail29Sm90TmaWarpSpecializedAdapterINS1D_15DefaultEpilogueISH_SI_SI_NS1C_6thread17LinearCombinationISH_Li1EffLNS1H_9ScaleType4KindE0ELNS_15FloatRoundStyleE2ESH_EENS1_15EpilogueDefaultEEEEEvvEEEEvNT_6ParamsE,"aw",@nobits
	.sectionflags	@""
	.align	16
	.zero		1024


//--------------------- .nv.shared.reserved.0     --------------------------
	.section	.nv.shared.reserved.0,"aw",@nobits
	.weak		__nv_reservedSMEM_offset_0_alias
	.size		__nv_reservedSMEM_offset_0_alias, 0, 0
	.other		__nv_reservedSMEM_offset_0_alias,@"STO_CUDA_RESERVED_SHARED STV_DEFAULT"
__nv_reservedSMEM_offset_0_alias:
	.zero		0


//--------------------- .nv.global                --------------------------
	.section	.nv.global,"aw",@nobits
.nv.global:
	.type		_ZN39_INTERNAL_e77dbd6d_4_k_cu_2ce01d25_59864cute1_E,@object
	.size		_ZN39_INTERNAL_e77dbd6d_4_k_cu_2ce01d25_59864cute1_E,(_ZN39_INTERNAL_e77dbd6d_4_k_cu_2ce01d25_59864cuda3std3__45__cpo6cbeginE - _ZN39_INTERNAL_e77dbd6d_4_k_cu_2ce01d25_59864cute1_E)
_ZN39_INTERNAL_e77dbd6d_4_k_cu_2ce01d25_59864cute1_E:
	.zero		1
	.type		_ZN39_INTERNAL_e77dbd6d_4_k_cu_2ce01d25_59864cuda3std3__45__cpo6cbeginE,@object
	.size		_ZN39_INTERNAL_e77dbd6d_4_k_cu_2ce01d25_59864cuda3std3__45__cpo6cbeginE,(_ZN39_INTERNAL_e77dbd6d_4_k_cu_2ce01d25_59864cuda3std3__48in_placeE - _ZN39_INTERNAL_e77dbd6d_4_k_cu_2ce01d25_59864cuda3std3__45__cpo6cbeginE)
_ZN39_INTERNAL_e77dbd6d_4_k_cu_2ce01d25_59864cuda3std3__45__cpo6cbeginE:
	.zero		1
	.type		_ZN39_INTERNAL_e77dbd6d_4_k_cu_2ce01d25_59864cuda3std3__48in_placeE,@object
	.size		_ZN39_INTERNAL_e77dbd6d_4_k_cu_2ce01d25_59864cuda3std3__48in_placeE,(_ZN39_INTERNAL_e77dbd6d_4_k_cu_2ce01d25_59864cuda3std6ranges3__45__cpo9iter_moveE - _ZN39_INTERNAL_e77dbd6d_4_k_cu_2ce01d25_59864cuda3std3__48in_placeE)
_ZN39_INTERNAL_e77dbd6d_4_k_cu_2ce01d25_59864cuda3std3__48in_placeE:
	.zero		1
	.type		_ZN39_INTERNAL_e77dbd6d_4_k_cu_2ce01d25_59864cuda3std6ranges3__45__cpo9iter_moveE,@object
	.size		_ZN39_INTERNAL_e77dbd6d_4_k_cu_2ce01d25_59864cuda3std6ranges3__45__cpo9iter_moveE,(_ZN39_INTERNAL_e77dbd6d_4_k_cu_2ce01d25_59864cuda3std3__45__cpo5beginE - _ZN39_INTERNAL_e77dbd6d_4_k_cu_2ce01d25_59864cuda3std6ranges3__45__cpo9iter_moveE)
_ZN39_INTERNAL_e77dbd6d_4_k_cu_2ce01d25_59864cuda3std6ranges3__45__cpo9iter_moveE:
	.zero		1
	.type		_ZN39_INTERNAL_e77dbd6d_4_k_cu_2ce01d25_59864cuda3std3__45__cpo5beginE,@object
	.size		_ZN39_INTERNAL_e77dbd6d_4_k_cu_2ce01d25_59864cuda3std3__45__cpo5beginE,(_ZN39_INTERNAL_e77dbd6d_4_k_cu_2ce01d25_59864cuda3std3__441_GLOBAL__N__e77dbd6d_4_k_cu_2ce01d25_59866ignoreE - _ZN39_INTERNAL_e77dbd6d_4_k_cu_2ce01d25_59864cuda3std3__45__cpo5beginE)
_ZN39_INTERNAL_e77dbd6d_4_k_cu_2ce01d25_59864cuda3std3__45__cpo5beginE:
	.zero		1
	.type		_ZN39_INTERNAL_e77dbd6d_4_k_cu_2ce01d25_59864cuda3std3__441_GLOBAL__N__e77dbd6d_4_k_cu_2ce01d25_59866ignoreE,@object
	.size		_ZN39_INTERNAL_e77dbd6d_4_k_cu_2ce01d25_59864cuda3std3__441_GLOBAL__N__e77dbd6d_4_k_cu_2ce01d25_59866ignoreE,(_ZN39_INTERNAL_e77dbd6d_4_k_cu_2ce01d25_59864cute7productE - _ZN39_INTERNAL_e77dbd6d_4_k_cu_2ce01d25_59864cuda3std3__441_GLOBAL__N__e77dbd6d_4_k_cu_2ce01d25_59866ignoreE)
_ZN39_INTERNAL_e77dbd6d_4_k_cu_2ce01d25_59864cuda3std3__441_GLOBAL__N__e77dbd6d_4_k_cu_2ce01d25_59866ignoreE:
	.zero		1
	.type		_ZN39_INTERNAL_e77dbd6d_4_k_cu_2ce01d25_59864cute7productE,@object
	.size		_ZN39_INTERNAL_e77dbd6d_4_k_cu_2ce01d25_59864cute7productE,(_ZN39_INTERNAL_e77dbd6d_4_k_cu_2ce01d25_59864cuda3std3__45__cpo3endE - _ZN39_INTERNAL_e77dbd6d_4_k_cu_2ce01d25_59864cute7productE)
_ZN39_INTERNAL_e77dbd6d_4_k_cu_2ce01d25_59864cute7productE:
	.zero		1
	.type		_ZN39_INTERNAL_e77dbd6d_4_k_cu_2ce01d25_59864cuda3std3__45__cpo3endE,@object
	.size		_ZN39_INTERNAL_e77dbd6d_4_k_cu_2ce01d25_59864cuda3std3__45__cpo3endE,(_ZN39_INTERNAL_e77dbd6d_4_k_cu_2ce01d25_59864cuda3std3__419piecewise_constructE - _ZN39_INTERNAL_e77dbd6d_4_k_cu_2ce01d25_59864cuda3std3__45__cpo3endE)
_ZN39_INTERNAL_e77dbd6d_4_k_cu_2ce01d25_59864cuda3std3__45__cpo3endE:
	.zero		1
	.type		_ZN39_INTERNAL_e77dbd6d_4_k_cu_2ce01d25_59864cuda3std3__419piecewise_constructE,@object
	.size		_ZN39_INTERNAL_e77dbd6d_4_k_cu_2ce01d25_59864cuda3std3__419piecewise_constructE,(_ZN39_INTERNAL_e77dbd6d_4_k_cu_2ce01d25_59864cuda3std3__45__cpo4cendE - _ZN39_INTERNAL_e77dbd6d_4_k_cu_2ce01d25_59864cuda3std3__419piecewise_constructE)
_ZN39_INTERNAL_e77dbd6d_4_k_cu_2ce01d25_59864cuda3std3__419piecewise_constructE:
	.zero		1
	.type		_ZN39_INTERNAL_e77dbd6d_4_k_cu_2ce01d25_59864cuda3std3__45__cpo4cendE,@object
	.size		_ZN39_INTERNAL_e77dbd6d_4_k_cu_2ce01d25_59864cuda3std3__45__cpo4cendE,(_ZN39_INTERNAL_e77dbd6d_4_k_cu_2ce01d25_59864cuda3std6ranges3__45__cpo4swapE - _ZN39_INTERNAL_e77dbd6d_4_k_cu_2ce01d25_59864cuda3std3__45__cpo4cendE)
_ZN39_INTERNAL_e77dbd6d_4_k_cu_2ce01d25_59864cuda3std3__45__cpo4cendE:
	.zero		1
	.type		_ZN39_INTERNAL_e77dbd6d_4_k_cu_2ce01d25_59864cuda3std6ranges3__45__cpo4swapE,@object
	.size		_ZN39_INTERNAL_e77dbd6d_4_k_cu_2ce01d25_59864cuda3std6ranges3__45__cpo4swapE,(.L_8 - _ZN39_INTERNAL_e77dbd6d_4_k_cu_2ce01d25_59864cuda3std6ranges3__45__cpo4swapE)
_ZN39_INTERNAL_e77dbd6d_4_k_cu_2ce01d25_59864cuda3std6ranges3__45__cpo4swapE:
	.zero		1
.L_8:


//--------------------- .nv.constant0._ZN7cutlass13device_kernelINS_4gemm6kernel13GemmUniversalIN4cute5tupleIJiiiiEEENS1_10collective13CollectiveMmaINS1_34MainloopSm90TmaGmmaWarpSpecializedILi3ENS5_IJNS4_1CILi1EEESB_SB_EEENS1_32KernelTmaWarpSpecializedPingpongEEENS5_IJNSA_ILi64EEESF_SF_EEENS_10tfloat32_tENS5_IJlSB_lEEESH_SI_NS4_8TiledMMAINS4_8MMA_AtomIJNS4_4SM904GMMA29MMA_64x64x8_F32TF32TF32_SS_TNILNSM_7ScaleInE1ELSO_1EEEEEENS4_6LayoutISC_NS5_IJNSA_ILi0EEESS_SS_EEEEENS5_IJNS4_10UnderscoreESV_SV_EEEEENS4_13SM90_TMA_LOADENS4_14ComposedLayoutINS4_7SwizzleILi3ELi4ELi3EEENS4_18smem_ptr_flag_bitsILi32EEENSR_INS5_IJNSA_ILi8EEENSA_ILi32EEEEEENS5_IJS15_SB_EEEEEEEvNS4_8identityESY_S19_vS1A_EENS_8epilogue10collective6detail29Sm90TmaWarpSpecializedAdapterINS1D_15DefaultEpilogueISH_SI_SI_NS1C_6thread17LinearCombinationISH_Li1EffLNS1H_9ScaleType4KindE0ELNS_15FloatRoundStyleE2ESH_EENS1_15EpilogueDefaultEEEEEvvEEEEvNT_6ParamsE --------------------------
	.section	.nv.constant0._ZN7cutlass13device_kernelINS_4gemm6kernel13GemmUniversalIN4cute5tupleIJiiiiEEENS1_10collective13CollectiveMmaINS1_34MainloopSm90TmaGmmaWarpSpecializedILi3ENS5_IJNS4_1CILi1EEESB_SB_EEENS1_32KernelTmaWarpSpecializedPingpongEEENS5_IJNSA_ILi64EEESF_SF_EEENS_10tfloat32_tENS5_IJlSB_lEEESH_SI_NS4_8TiledMMAINS4_8MMA_AtomIJNS4_4SM904GMMA29MMA_64x64x8_F32TF32TF32_SS_TNILNSM_7ScaleInE1ELSO_1EEEEEENS4_6LayoutISC_NS5_IJNSA_ILi0EEESS_SS_EEEEENS5_IJNS4_10UnderscoreESV_SV_EEEEENS4_13SM90_TMA_LOADENS4_14ComposedLayoutINS4_7SwizzleILi3ELi4ELi3EEENS4_18smem_ptr_flag_bitsILi32EEENSR_INS5_IJNSA_ILi8EEENSA_ILi32EEEEEENS5_IJS15_SB_EEEEEEEvNS4_8identityESY_S19_vS1A_EENS_8epilogue10collective6detail29Sm90TmaWarpSpecializedAdapterINS1D_15DefaultEpilogueISH_SI_SI_NS1C_6thread17LinearCombinationISH_Li1EffLNS1H_9ScaleType4KindE0ELNS_15FloatRoundStyleE2ESH_EENS1_15EpilogueDefaultEEEEEvvEEEEvNT_6ParamsE,"a",@progbits
	.sectionflags	@""
	.align	4
.nv.constant0._ZN7cutlass13device_kernelINS_4gemm6kernel13GemmUniversalIN4cute5tupleIJiiiiEEENS1_10collective13CollectiveMmaINS1_34MainloopSm90TmaGmmaWarpSpecializedILi3ENS5_IJNS4_1CILi1EEESB_SB_EEENS1_32KernelTmaWarpSpecializedPingpongEEENS5_IJNSA_ILi64EEESF_SF_EEENS_10tfloat32_tENS5_IJlSB_lEEESH_SI_NS4_8TiledMMAINS4_8MMA_AtomIJNS4_4SM904GMMA29MMA_64x64x8_F32TF32TF32_SS_TNILNSM_7ScaleInE1ELSO_1EEEEEENS4_6LayoutISC_NS5_IJNSA_ILi0EEESS_SS_EEEEENS5_IJNS4_10UnderscoreESV_SV_EEEEENS4_13SM90_TMA_LOADENS4_14ComposedLayoutINS4_7SwizzleILi3ELi4ELi3EEENS4_18smem_ptr_flag_bitsILi32EEENSR_INS5_IJNSA_ILi8EEENSA_ILi32EEEEEENS5_IJS15_SB_EEEEEEEvNS4_8identityESY_S19_vS1A_EENS_8epilogue10collective6detail29Sm90TmaWarpSpecializedAdapterINS1D_15DefaultEpilogueISH_SI_SI_NS1C_6thread17LinearCombinationISH_Li1EffLNS1H_9ScaleType4KindE0ELNS_15FloatRoundStyleE2ESH_EENS1_15EpilogueDefaultEEEEEvvEEEEvNT_6ParamsE:
	.zero		1664


//--------------------- SYMBOLS --------------------------

	.type		.nv.reservedSmem.offset0,@object
	.size		.nv.reservedSmem.offset0,0x4
	.type		__assertfail,@function
